//
// Generated by NVIDIA NVVM Compiler
//
// Compiler Build ID: CL-36424714
// Cuda compilation tools, release 13.0, V13.0.88
// Based on NVVM 20.0.0
//

.version 9.0
.target sm_100
.address_size 64

	// .globl	_Z24gemm_multi_acc_TN_kernelILi1EEvPKfS1_Pfiii
// _ZZ24gemm_multi_acc_TN_kernelILi1EEvPKfS1_PfiiiE2As has been demoted
// _ZZ24gemm_multi_acc_TN_kernelILi1EEvPKfS1_PfiiiE2Bs has been demoted
// _ZZ24gemm_multi_acc_TN_kernelILi2EEvPKfS1_PfiiiE2As has been demoted
// _ZZ24gemm_multi_acc_TN_kernelILi2EEvPKfS1_PfiiiE2Bs has been demoted
// _ZZ24gemm_multi_acc_TN_kernelILi4EEvPKfS1_PfiiiE2As has been demoted
// _ZZ24gemm_multi_acc_TN_kernelILi4EEvPKfS1_PfiiiE2Bs has been demoted
// _ZZ24gemm_multi_acc_TN_kernelILi8EEvPKfS1_PfiiiE2As has been demoted
// _ZZ24gemm_multi_acc_TN_kernelILi8EEvPKfS1_PfiiiE2Bs has been demoted

.visible .entry _Z24gemm_multi_acc_TN_kernelILi1EEvPKfS1_Pfiii(
	.param .u64 .ptr .align 1 _Z24gemm_multi_acc_TN_kernelILi1EEvPKfS1_Pfiii_param_0,
	.param .u64 .ptr .align 1 _Z24gemm_multi_acc_TN_kernelILi1EEvPKfS1_Pfiii_param_1,
	.param .u64 .ptr .align 1 _Z24gemm_multi_acc_TN_kernelILi1EEvPKfS1_Pfiii_param_2,
	.param .u32 _Z24gemm_multi_acc_TN_kernelILi1EEvPKfS1_Pfiii_param_3,
	.param .u32 _Z24gemm_multi_acc_TN_kernelILi1EEvPKfS1_Pfiii_param_4,
	.param .u32 _Z24gemm_multi_acc_TN_kernelILi1EEvPKfS1_Pfiii_param_5
)
{
	.reg .pred 	%p<26>;
	.reg .b32 	%r<74>;
	.reg .b32 	%f<181>;
	.reg .b64 	%rd<27>;
	// demoted variable
	.shared .align 4 .b8 _ZZ24gemm_multi_acc_TN_kernelILi1EEvPKfS1_PfiiiE2As[1024];
	// demoted variable
	.shared .align 4 .b8 _ZZ24gemm_multi_acc_TN_kernelILi1EEvPKfS1_PfiiiE2Bs[1024];
	ld.param.u64 	%rd4, [_Z24gemm_multi_acc_TN_kernelILi1EEvPKfS1_Pfiii_param_0];
	ld.param.u64 	%rd5, [_Z24gemm_multi_acc_TN_kernelILi1EEvPKfS1_Pfiii_param_1];
	ld.param.u32 	%r33, [_Z24gemm_multi_acc_TN_kernelILi1EEvPKfS1_Pfiii_param_3];
	ld.param.u32 	%r34, [_Z24gemm_multi_acc_TN_kernelILi1EEvPKfS1_Pfiii_param_4];
	ld.param.u32 	%r35, [_Z24gemm_multi_acc_TN_kernelILi1EEvPKfS1_Pfiii_param_5];
	cvta.to.global.u64 	%rd1, %rd5;
	cvta.to.global.u64 	%rd2, %rd4;
	mov.u32 	%r1, %tid.x;
	mov.u32 	%r2, %tid.y;
	mov.u32 	%r36, %ctaid.y;
	mov.u32 	%r37, %ctaid.x;
	shl.b32 	%r38, %r36, 4;
	add.s32 	%r3, %r38, %r2;
	shl.b32 	%r4, %r37, 4;
	add.s32 	%r5, %r4, %r1;
	setp.lt.s32 	%p1, %r35, 1;
	mov.f32 	%f180, 0f00000000;
	@%p1 bra 	$L__BB0_19;
	add.s32 	%r6, %r35, 15;
	shl.b32 	%r40, %r2, 6;
	mov.u32 	%r41, _ZZ24gemm_multi_acc_TN_kernelILi1EEvPKfS1_PfiiiE2As;
	add.s32 	%r7, %r41, %r40;
	mul.lo.s32 	%r8, %r35, %r3;
	mov.u32 	%r42, _ZZ24gemm_multi_acc_TN_kernelILi1EEvPKfS1_PfiiiE2Bs;
	shl.b32 	%r43, %r1, 2;
	add.s32 	%r10, %r42, %r43;
	add.s32 	%r9, %r10, %r40;
	setp.lt.u32 	%p2, %r35, 17;
	mov.f32 	%f180, 0f00000000;
	mov.b32 	%r73, 0;
	@%p2 bra 	$L__BB0_13;
	shr.u32 	%r45, %r6, 4;
	and.b32  	%r46, %r45, 134217726;
	neg.s32 	%r72, %r46;
	add.s32 	%r47, %r2, 16;
	mad.lo.s32 	%r48, %r34, %r47, %r1;
	add.s32 	%r69, %r48, %r4;
	mad.lo.s32 	%r49, %r2, %r34, %r1;
	add.s32 	%r68, %r49, %r4;
	add.s32 	%r66, %r1, %r8;
	mov.f32 	%f180, 0f00000000;
	mov.b32 	%r71, 16;
	cvt.u64.u32 	%rd10, %r8;
	cvt.u64.u32 	%rd11, %r1;
	mov.u32 	%r67, %r1;
	mov.u32 	%r70, %r2;
$L__BB0_3:
	setp.ge.s32 	%p3, %r3, %r33;
	setp.ge.s32 	%p4, %r67, %r35;
	mov.f32 	%f172, 0f00000000;
	or.pred  	%p5, %p3, %p4;
	@%p5 bra 	$L__BB0_5;
	mul.wide.u32 	%rd6, %r66, 4;
	add.s64 	%rd7, %rd2, %rd6;
	ld.global.nc.f32 	%f172, [%rd7];
$L__BB0_5:
	setp.ge.s32 	%p6, %r5, %r34;
	shl.b32 	%r50, %r1, 2;
	add.s32 	%r51, %r7, %r50;
	st.shared.f32 	[%r51], %f172;
	setp.ge.s32 	%p7, %r70, %r35;
	mov.f32 	%f173, 0f00000000;
	or.pred  	%p8, %p7, %p6;
	@%p8 bra 	$L__BB0_7;
	mul.wide.s32 	%rd8, %r68, 4;
	add.s64 	%rd9, %rd1, %rd8;
	ld.global.nc.f32 	%f173, [%rd9];
$L__BB0_7:
	st.shared.f32 	[%r9], %f173;
	bar.sync 	0;
	ld.shared.f32 	%f27, [%r7];
	ld.shared.f32 	%f28, [%r10];
	fma.rn.f32 	%f29, %f27, %f28, %f180;
	ld.shared.f32 	%f30, [%r7+4];
	ld.shared.f32 	%f31, [%r10+64];
	fma.rn.f32 	%f32, %f30, %f31, %f29;
	ld.shared.f32 	%f33, [%r7+8];
	ld.shared.f32 	%f34, [%r10+128];
	fma.rn.f32 	%f35, %f33, %f34, %f32;
	ld.shared.f32 	%f36, [%r7+12];
	ld.shared.f32 	%f37, [%r10+192];
	fma.rn.f32 	%f38, %f36, %f37, %f35;
	ld.shared.f32 	%f39, [%r7+16];
	ld.shared.f32 	%f40, [%r10+256];
	fma.rn.f32 	%f41, %f39, %f40, %f38;
	ld.shared.f32 	%f42, [%r7+20];
	ld.shared.f32 	%f43, [%r10+320];
	fma.rn.f32 	%f44, %f42, %f43, %f41;
	ld.shared.f32 	%f45, [%r7+24];
	ld.shared.f32 	%f46, [%r10+384];
	fma.rn.f32 	%f47, %f45, %f46, %f44;
	ld.shared.f32 	%f48, [%r7+28];
	ld.shared.f32 	%f49, [%r10+448];
	fma.rn.f32 	%f50, %f48, %f49, %f47;
	ld.shared.f32 	%f51, [%r7+32];
	ld.shared.f32 	%f52, [%r10+512];
	fma.rn.f32 	%f53, %f51, %f52, %f50;
	ld.shared.f32 	%f54, [%r7+36];
	ld.shared.f32 	%f55, [%r10+576];
	fma.rn.f32 	%f56, %f54, %f55, %f53;
	ld.shared.f32 	%f57, [%r7+40];
	ld.shared.f32 	%f58, [%r10+640];
	fma.rn.f32 	%f59, %f57, %f58, %f56;
	ld.shared.f32 	%f60, [%r7+44];
	ld.shared.f32 	%f61, [%r10+704];
	fma.rn.f32 	%f62, %f60, %f61, %f59;
	ld.shared.f32 	%f63, [%r7+48];
	ld.shared.f32 	%f64, [%r10+768];
	fma.rn.f32 	%f65, %f63, %f64, %f62;
	ld.shared.f32 	%f66, [%r7+52];
	ld.shared.f32 	%f67, [%r10+832];
	fma.rn.f32 	%f68, %f66, %f67, %f65;
	ld.shared.f32 	%f69, [%r7+56];
	ld.shared.f32 	%f70, [%r10+896];
	fma.rn.f32 	%f71, %f69, %f70, %f68;
	ld.shared.f32 	%f72, [%r7+60];
	ld.shared.f32 	%f73, [%r10+960];
	fma.rn.f32 	%f6, %f72, %f73, %f71;
	bar.sync 	0;
	add.s32 	%r52, %r67, 16;
	setp.ge.s32 	%p10, %r52, %r35;
	mov.f32 	%f174, 0f00000000;
	or.pred  	%p11, %p3, %p10;
	@%p11 bra 	$L__BB0_9;
	add.s32 	%r53, %r71, -16;
	cvt.u64.u32 	%rd12, %r53;
	add.s64 	%rd13, %rd12, %rd11;
	add.s64 	%rd14, %rd13, %rd10;
	shl.b64 	%rd15, %rd14, 2;
	add.s64 	%rd16, %rd2, %rd15;
	ld.global.nc.f32 	%f174, [%rd16+64];
$L__BB0_9:
	shl.b32 	%r54, %r1, 2;
	add.s32 	%r55, %r7, %r54;
	st.shared.f32 	[%r55], %f174;
	add.s32 	%r56, %r70, 16;
	setp.ge.s32 	%p13, %r56, %r35;
	mov.f32 	%f175, 0f00000000;
	or.pred  	%p14, %p13, %p6;
	@%p14 bra 	$L__BB0_11;
	mul.wide.s32 	%rd17, %r69, 4;
	add.s64 	%rd18, %rd1, %rd17;
	ld.global.nc.f32 	%f175, [%rd18];
$L__BB0_11:
	st.shared.f32 	[%r9], %f175;
	bar.sync 	0;
	ld.shared.f32 	%f75, [%r7];
	ld.shared.f32 	%f76, [%r10];
	fma.rn.f32 	%f77, %f75, %f76, %f6;
	ld.shared.f32 	%f78, [%r7+4];
	ld.shared.f32 	%f79, [%r10+64];
	fma.rn.f32 	%f80, %f78, %f79, %f77;
	ld.shared.f32 	%f81, [%r7+8];
	ld.shared.f32 	%f82, [%r10+128];
	fma.rn.f32 	%f83, %f81, %f82, %f80;
	ld.shared.f32 	%f84, [%r7+12];
	ld.shared.f32 	%f85, [%r10+192];
	fma.rn.f32 	%f86, %f84, %f85, %f83;
	ld.shared.f32 	%f87, [%r7+16];
	ld.shared.f32 	%f88, [%r10+256];
	fma.rn.f32 	%f89, %f87, %f88, %f86;
	ld.shared.f32 	%f90, [%r7+20];
	ld.shared.f32 	%f91, [%r10+320];
	fma.rn.f32 	%f92, %f90, %f91, %f89;
	ld.shared.f32 	%f93, [%r7+24];
	ld.shared.f32 	%f94, [%r10+384];
	fma.rn.f32 	%f95, %f93, %f94, %f92;
	ld.shared.f32 	%f96, [%r7+28];
	ld.shared.f32 	%f97, [%r10+448];
	fma.rn.f32 	%f98, %f96, %f97, %f95;
	ld.shared.f32 	%f99, [%r7+32];
	ld.shared.f32 	%f100, [%r10+512];
	fma.rn.f32 	%f101, %f99, %f100, %f98;
	ld.shared.f32 	%f102, [%r7+36];
	ld.shared.f32 	%f103, [%r10+576];
	fma.rn.f32 	%f104, %f102, %f103, %f101;
	ld.shared.f32 	%f105, [%r7+40];
	ld.shared.f32 	%f106, [%r10+640];
	fma.rn.f32 	%f107, %f105, %f106, %f104;
	ld.shared.f32 	%f108, [%r7+44];
	ld.shared.f32 	%f109, [%r10+704];
	fma.rn.f32 	%f110, %f108, %f109, %f107;
	ld.shared.f32 	%f111, [%r7+48];
	ld.shared.f32 	%f112, [%r10+768];
	fma.rn.f32 	%f113, %f111, %f112, %f110;
	ld.shared.f32 	%f114, [%r7+52];
	ld.shared.f32 	%f115, [%r10+832];
	fma.rn.f32 	%f116, %f114, %f115, %f113;
	ld.shared.f32 	%f117, [%r7+56];
	ld.shared.f32 	%f118, [%r10+896];
	fma.rn.f32 	%f119, %f117, %f118, %f116;
	ld.shared.f32 	%f120, [%r7+60];
	ld.shared.f32 	%f121, [%r10+960];
	fma.rn.f32 	%f180, %f120, %f121, %f119;
	bar.sync 	0;
	add.s32 	%r72, %r72, 2;
	add.s32 	%r71, %r71, 32;
	add.s32 	%r70, %r70, 32;
	shl.b32 	%r57, %r34, 5;
	add.s32 	%r69, %r69, %r57;
	add.s32 	%r68, %r68, %r57;
	add.s32 	%r67, %r67, 32;
	add.s32 	%r66, %r66, 32;
	setp.ne.s32 	%p15, %r72, 0;
	@%p15 bra 	$L__BB0_3;
	and.b32  	%r73, %r6, 2147483616;
$L__BB0_13:
	and.b32  	%r58, %r6, 16;
	setp.eq.s32 	%p16, %r58, 0;
	@%p16 bra 	$L__BB0_19;
	setp.ge.s32 	%p17, %r3, %r33;
	add.s32 	%r59, %r73, %r1;
	setp.ge.s32 	%p18, %r59, %r35;
	mov.f32 	%f178, 0f00000000;
	or.pred  	%p19, %p17, %p18;
	@%p19 bra 	$L__BB0_16;
	add.s32 	%r60, %r59, %r8;
	mul.wide.u32 	%rd19, %r60, 4;
	add.s64 	%rd20, %rd2, %rd19;
	ld.global.nc.f32 	%f178, [%rd20];
$L__BB0_16:
	setp.ge.s32 	%p20, %r5, %r34;
	mov.u32 	%r61, %tid.x;
	shl.b32 	%r62, %r61, 2;
	add.s32 	%r63, %r7, %r62;
	st.shared.f32 	[%r63], %f178;
	add.s32 	%r32, %r73, %r2;
	setp.ge.s32 	%p21, %r32, %r35;
	mov.f32 	%f179, 0f00000000;
	or.pred  	%p22, %p21, %p20;
	@%p22 bra 	$L__BB0_18;
	mad.lo.s32 	%r64, %r32, %r34, %r5;
	mul.wide.s32 	%rd21, %r64, 4;
	add.s64 	%rd22, %rd1, %rd21;
	ld.global.nc.f32 	%f179, [%rd22];
$L__BB0_18:
	st.shared.f32 	[%r9], %f179;
	bar.sync 	0;
	ld.shared.f32 	%f124, [%r7];
	ld.shared.f32 	%f125, [%r10];
	fma.rn.f32 	%f126, %f124, %f125, %f180;
	ld.shared.f32 	%f127, [%r7+4];
	ld.shared.f32 	%f128, [%r10+64];
	fma.rn.f32 	%f129, %f127, %f128, %f126;
	ld.shared.f32 	%f130, [%r7+8];
	ld.shared.f32 	%f131, [%r10+128];
	fma.rn.f32 	%f132, %f130, %f131, %f129;
	ld.shared.f32 	%f133, [%r7+12];
	ld.shared.f32 	%f134, [%r10+192];
	fma.rn.f32 	%f135, %f133, %f134, %f132;
	ld.shared.f32 	%f136, [%r7+16];
	ld.shared.f32 	%f137, [%r10+256];
	fma.rn.f32 	%f138, %f136, %f137, %f135;
	ld.shared.f32 	%f139, [%r7+20];
	ld.shared.f32 	%f140, [%r10+320];
	fma.rn.f32 	%f141, %f139, %f140, %f138;
	ld.shared.f32 	%f142, [%r7+24];
	ld.shared.f32 	%f143, [%r10+384];
	fma.rn.f32 	%f144, %f142, %f143, %f141;
	ld.shared.f32 	%f145, [%r7+28];
	ld.shared.f32 	%f146, [%r10+448];
	fma.rn.f32 	%f147, %f145, %f146, %f144;
	ld.shared.f32 	%f148, [%r7+32];
	ld.shared.f32 	%f149, [%r10+512];
	fma.rn.f32 	%f150, %f148, %f149, %f147;
	ld.shared.f32 	%f151, [%r7+36];
	ld.shared.f32 	%f152, [%r10+576];
	fma.rn.f32 	%f153, %f151, %f152, %f150;
	ld.shared.f32 	%f154, [%r7+40];
	ld.shared.f32 	%f155, [%r10+640];
	fma.rn.f32 	%f156, %f154, %f155, %f153;
	ld.shared.f32 	%f157, [%r7+44];
	ld.shared.f32 	%f158, [%r10+704];
	fma.rn.f32 	%f159, %f157, %f158, %f156;
	ld.shared.f32 	%f160, [%r7+48];
	ld.shared.f32 	%f161, [%r10+768];
	fma.rn.f32 	%f162, %f160, %f161, %f159;
	ld.shared.f32 	%f163, [%r7+52];
	ld.shared.f32 	%f164, [%r10+832];
	fma.rn.f32 	%f165, %f163, %f164, %f162;
	ld.shared.f32 	%f166, [%r7+56];
	ld.shared.f32 	%f167, [%r10+896];
	fma.rn.f32 	%f168, %f166, %f167, %f165;
	ld.shared.f32 	%f169, [%r7+60];
	ld.shared.f32 	%f170, [%r10+960];
	fma.rn.f32 	%f180, %f169, %f170, %f168;
	bar.sync 	0;
$L__BB0_19:
	setp.ge.s32 	%p23, %r3, %r33;
	setp.ge.s32 	%p24, %r5, %r34;
	or.pred  	%p25, %p23, %p24;
	@%p25 bra 	$L__BB0_21;
	ld.param.u64 	%rd26, [_Z24gemm_multi_acc_TN_kernelILi1EEvPKfS1_Pfiii_param_2];
	mad.lo.s32 	%r65, %r34, %r3, %r5;
	cvta.to.global.u64 	%rd23, %rd26;
	mul.wide.u32 	%rd24, %r65, 4;
	add.s64 	%rd25, %rd23, %rd24;
	st.global.f32 	[%rd25], %f180;
$L__BB0_21:
	ret;

}
	// .globl	_Z24gemm_multi_acc_TN_kernelILi2EEvPKfS1_Pfiii
.visible .entry _Z24gemm_multi_acc_TN_kernelILi2EEvPKfS1_Pfiii(
	.param .u64 .ptr .align 1 _Z24gemm_multi_acc_TN_kernelILi2EEvPKfS1_Pfiii_param_0,
	.param .u64 .ptr .align 1 _Z24gemm_multi_acc_TN_kernelILi2EEvPKfS1_Pfiii_param_1,
	.param .u64 .ptr .align 1 _Z24gemm_multi_acc_TN_kernelILi2EEvPKfS1_Pfiii_param_2,
	.param .u32 _Z24gemm_multi_acc_TN_kernelILi2EEvPKfS1_Pfiii_param_3,
	.param .u32 _Z24gemm_multi_acc_TN_kernelILi2EEvPKfS1_Pfiii_param_4,
	.param .u32 _Z24gemm_multi_acc_TN_kernelILi2EEvPKfS1_Pfiii_param_5
)
{
	.reg .pred 	%p<15>;
	.reg .b32 	%r<55>;
	.reg .b32 	%f<100>;
	.reg .b64 	%rd<23>;
	// demoted variable
	.shared .align 4 .b8 _ZZ24gemm_multi_acc_TN_kernelILi2EEvPKfS1_PfiiiE2As[1024];
	// demoted variable
	.shared .align 4 .b8 _ZZ24gemm_multi_acc_TN_kernelILi2EEvPKfS1_PfiiiE2Bs[2048];
	ld.param.u64 	%rd4, [_Z24gemm_multi_acc_TN_kernelILi2EEvPKfS1_Pfiii_param_0];
	ld.param.u64 	%rd5, [_Z24gemm_multi_acc_TN_kernelILi2EEvPKfS1_Pfiii_param_1];
	ld.param.u64 	%rd6, [_Z24gemm_multi_acc_TN_kernelILi2EEvPKfS1_Pfiii_param_2];
	ld.param.u32 	%r30, [_Z24gemm_multi_acc_TN_kernelILi2EEvPKfS1_Pfiii_param_3];
	ld.param.u32 	%r31, [_Z24gemm_multi_acc_TN_kernelILi2EEvPKfS1_Pfiii_param_4];
	ld.param.u32 	%r32, [_Z24gemm_multi_acc_TN_kernelILi2EEvPKfS1_Pfiii_param_5];
	cvta.to.global.u64 	%rd1, %rd5;
	cvta.to.global.u64 	%rd2, %rd6;
	mov.u32 	%r49, %tid.x;
	mov.u32 	%r51, %tid.y;
	mov.u32 	%r33, %ctaid.y;
	mov.u32 	%r34, %ctaid.x;
	shl.b32 	%r35, %r33, 4;
	add.s32 	%r3, %r35, %r51;
	shl.b32 	%r4, %r34, 5;
	shl.b32 	%r5, %r49, 1;
	add.s32 	%r6, %r4, %r5;
	setp.lt.s32 	%p1, %r32, 1;
	mov.f32 	%f98, 0f00000000;
	mov.f32 	%f99, %f98;
	@%p1 bra 	$L__BB1_10;
	add.s32 	%r36, %r32, 15;
	shr.u32 	%r37, %r36, 4;
	shl.b32 	%r38, %r51, 6;
	mov.u32 	%r39, _ZZ24gemm_multi_acc_TN_kernelILi2EEvPKfS1_PfiiiE2As;
	add.s32 	%r7, %r39, %r38;
	shl.b32 	%r40, %r49, 2;
	add.s32 	%r8, %r7, %r40;
	shl.b32 	%r41, %r51, 7;
	mov.u32 	%r42, _ZZ24gemm_multi_acc_TN_kernelILi2EEvPKfS1_PfiiiE2Bs;
	shl.b32 	%r43, %r5, 2;
	add.s32 	%r44, %r42, %r43;
	add.s32 	%r9, %r44, 1920;
	add.s32 	%r10, %r44, %r41;
	add.s32 	%r11, %r6, 1;
	neg.s32 	%r54, %r37;
	mul.lo.s32 	%r53, %r51, %r31;
	shl.b32 	%r14, %r31, 4;
	add.s32 	%r45, %r53, %r4;
	add.s32 	%r52, %r45, %r5;
	mad.lo.s32 	%r50, %r32, %r3, %r49;
	cvta.to.global.u64 	%rd3, %rd4;
	mov.f32 	%f98, 0f00000000;
	cvt.u64.u32 	%rd12, %r6;
$L__BB1_2:
	setp.ge.s32 	%p2, %r3, %r30;
	setp.ge.s32 	%p3, %r49, %r32;
	mov.f32 	%f96, 0f00000000;
	or.pred  	%p4, %p2, %p3;
	@%p4 bra 	$L__BB1_4;
	mul.wide.u32 	%rd7, %r50, 4;
	add.s64 	%rd8, %rd3, %rd7;
	ld.global.nc.f32 	%f96, [%rd8];
$L__BB1_4:
	setp.ge.s32 	%p5, %r6, %r31;
	st.shared.f32 	[%r8], %f96;
	setp.ge.s32 	%p6, %r51, %r32;
	mov.f32 	%f97, 0f00000000;
	or.pred  	%p7, %p6, %p5;
	@%p7 bra 	$L__BB1_6;
	mul.wide.s32 	%rd9, %r52, 4;
	add.s64 	%rd10, %rd1, %rd9;
	ld.global.nc.f32 	%f97, [%rd10];
$L__BB1_6:
	setp.lt.s32 	%p8, %r51, %r32;
	setp.lt.s32 	%p9, %r11, %r31;
	st.shared.f32 	[%r10], %f97;
	and.pred  	%p10, %p8, %p9;
	@%p10 bra 	$L__BB1_8;
	mov.b32 	%r46, 0;
	st.shared.u32 	[%r10+4], %r46;
	bra.uni 	$L__BB1_9;
$L__BB1_8:
	cvt.s64.s32 	%rd11, %r53;
	add.s64 	%rd13, %rd12, %rd11;
	shl.b64 	%rd14, %rd13, 2;
	add.s64 	%rd15, %rd1, %rd14;
	ld.global.nc.f32 	%f15, [%rd15+4];
	st.shared.f32 	[%r10+4], %f15;
$L__BB1_9:
	bar.sync 	0;
	ld.shared.f32 	%f16, [%r7];
	ld.shared.f32 	%f17, [%r9+-1920];
	fma.rn.f32 	%f18, %f16, %f17, %f99;
	ld.shared.f32 	%f19, [%r9+-1916];
	fma.rn.f32 	%f20, %f16, %f19, %f98;
	ld.shared.f32 	%f21, [%r7+4];
	ld.shared.f32 	%f22, [%r9+-1792];
	fma.rn.f32 	%f23, %f21, %f22, %f18;
	ld.shared.f32 	%f24, [%r9+-1788];
	fma.rn.f32 	%f25, %f21, %f24, %f20;
	ld.shared.f32 	%f26, [%r7+8];
	ld.shared.f32 	%f27, [%r9+-1664];
	fma.rn.f32 	%f28, %f26, %f27, %f23;
	ld.shared.f32 	%f29, [%r9+-1660];
	fma.rn.f32 	%f30, %f26, %f29, %f25;
	ld.shared.f32 	%f31, [%r7+12];
	ld.shared.f32 	%f32, [%r9+-1536];
	fma.rn.f32 	%f33, %f31, %f32, %f28;
	ld.shared.f32 	%f34, [%r9+-1532];
	fma.rn.f32 	%f35, %f31, %f34, %f30;
	ld.shared.f32 	%f36, [%r7+16];
	ld.shared.f32 	%f37, [%r9+-1408];
	fma.rn.f32 	%f38, %f36, %f37, %f33;
	ld.shared.f32 	%f39, [%r9+-1404];
	fma.rn.f32 	%f40, %f36, %f39, %f35;
	ld.shared.f32 	%f41, [%r7+20];
	ld.shared.f32 	%f42, [%r9+-1280];
	fma.rn.f32 	%f43, %f41, %f42, %f38;
	ld.shared.f32 	%f44, [%r9+-1276];
	fma.rn.f32 	%f45, %f41, %f44, %f40;
	ld.shared.f32 	%f46, [%r7+24];
	ld.shared.f32 	%f47, [%r9+-1152];
	fma.rn.f32 	%f48, %f46, %f47, %f43;
	ld.shared.f32 	%f49, [%r9+-1148];
	fma.rn.f32 	%f50, %f46, %f49, %f45;
	ld.shared.f32 	%f51, [%r7+28];
	ld.shared.f32 	%f52, [%r9+-1024];
	fma.rn.f32 	%f53, %f51, %f52, %f48;
	ld.shared.f32 	%f54, [%r9+-1020];
	fma.rn.f32 	%f55, %f51, %f54, %f50;
	ld.shared.f32 	%f56, [%r7+32];
	ld.shared.f32 	%f57, [%r9+-896];
	fma.rn.f32 	%f58, %f56, %f57, %f53;
	ld.shared.f32 	%f59, [%r9+-892];
	fma.rn.f32 	%f60, %f56, %f59, %f55;
	ld.shared.f32 	%f61, [%r7+36];
	ld.shared.f32 	%f62, [%r9+-768];
	fma.rn.f32 	%f63, %f61, %f62, %f58;
	ld.shared.f32 	%f64, [%r9+-764];
	fma.rn.f32 	%f65, %f61, %f64, %f60;
	ld.shared.f32 	%f66, [%r7+40];
	ld.shared.f32 	%f67, [%r9+-640];
	fma.rn.f32 	%f68, %f66, %f67, %f63;
	ld.shared.f32 	%f69, [%r9+-636];
	fma.rn.f32 	%f70, %f66, %f69, %f65;
	ld.shared.f32 	%f71, [%r7+44];
	ld.shared.f32 	%f72, [%r9+-512];
	fma.rn.f32 	%f73, %f71, %f72, %f68;
	ld.shared.f32 	%f74, [%r9+-508];
	fma.rn.f32 	%f75, %f71, %f74, %f70;
	ld.shared.f32 	%f76, [%r7+48];
	ld.shared.f32 	%f77, [%r9+-384];
	fma.rn.f32 	%f78, %f76, %f77, %f73;
	ld.shared.f32 	%f79, [%r9+-380];
	fma.rn.f32 	%f80, %f76, %f79, %f75;
	ld.shared.f32 	%f81, [%r7+52];
	ld.shared.f32 	%f82, [%r9+-256];
	fma.rn.f32 	%f83, %f81, %f82, %f78;
	ld.shared.f32 	%f84, [%r9+-252];
	fma.rn.f32 	%f85, %f81, %f84, %f80;
	ld.shared.f32 	%f86, [%r7+56];
	ld.shared.f32 	%f87, [%r9+-128];
	fma.rn.f32 	%f88, %f86, %f87, %f83;
	ld.shared.f32 	%f89, [%r9+-124];
	fma.rn.f32 	%f90, %f86, %f89, %f85;
	ld.shared.f32 	%f91, [%r7+60];
	ld.shared.f32 	%f92, [%r9];
	fma.rn.f32 	%f99, %f91, %f92, %f88;
	ld.shared.f32 	%f93, [%r9+4];
	fma.rn.f32 	%f98, %f91, %f93, %f90;
	bar.sync 	0;
	add.s32 	%r54, %r54, 1;
	setp.ne.s32 	%p11, %r54, 0;
	add.s32 	%r53, %r53, %r14;
	add.s32 	%r52, %r52, %r14;
	add.s32 	%r51, %r51, 16;
	add.s32 	%r50, %r50, 16;
	add.s32 	%r49, %r49, 16;
	@%p11 bra 	$L__BB1_2;
$L__BB1_10:
	setp.ge.s32 	%p12, %r3, %r30;
	@%p12 bra 	$L__BB1_15;
	mul.lo.s32 	%r29, %r31, %r3;
	setp.ge.s32 	%p13, %r6, %r31;
	@%p13 bra 	$L__BB1_13;
	add.s32 	%r47, %r6, %r29;
	mul.wide.u32 	%rd16, %r47, 4;
	add.s64 	%rd17, %rd2, %rd16;
	st.global.f32 	[%rd17], %f99;
$L__BB1_13:
	add.s32 	%r48, %r6, 1;
	setp.ge.s32 	%p14, %r48, %r31;
	@%p14 bra 	$L__BB1_15;
	cvt.u64.u32 	%rd18, %r29;
	cvt.u64.u32 	%rd19, %r6;
	add.s64 	%rd20, %rd19, %rd18;
	shl.b64 	%rd21, %rd20, 2;
	add.s64 	%rd22, %rd2, %rd21;
	st.global.f32 	[%rd22+4], %f98;
$L__BB1_15:
	ret;

}
	// .globl	_Z24gemm_multi_acc_TN_kernelILi4EEvPKfS1_Pfiii
.visible .entry _Z24gemm_multi_acc_TN_kernelILi4EEvPKfS1_Pfiii(
	.param .u64 .ptr .align 1 _Z24gemm_multi_acc_TN_kernelILi4EEvPKfS1_Pfiii_param_0,
	.param .u64 .ptr .align 1 _Z24gemm_multi_acc_TN_kernelILi4EEvPKfS1_Pfiii_param_1,
	.param .u64 .ptr .align 1 _Z24gemm_multi_acc_TN_kernelILi4EEvPKfS1_Pfiii_param_2,
	.param .u32 _Z24gemm_multi_acc_TN_kernelILi4EEvPKfS1_Pfiii_param_3,
	.param .u32 _Z24gemm_multi_acc_TN_kernelILi4EEvPKfS1_Pfiii_param_4,
	.param .u32 _Z24gemm_multi_acc_TN_kernelILi4EEvPKfS1_Pfiii_param_5
)
{
	.reg .pred 	%p<23>;
	.reg .b32 	%r<61>;
	.reg .b32 	%f<174>;
	.reg .b64 	%rd<23>;
	// demoted variable
	.shared .align 4 .b8 _ZZ24gemm_multi_acc_TN_kernelILi4EEvPKfS1_PfiiiE2As[1024];
	// demoted variable
	.shared .align 4 .b8 _ZZ24gemm_multi_acc_TN_kernelILi4EEvPKfS1_PfiiiE2Bs[4096];
	ld.param.u64 	%rd6, [_Z24gemm_multi_acc_TN_kernelILi4EEvPKfS1_Pfiii_param_0];
	ld.param.u64 	%rd7, [_Z24gemm_multi_acc_TN_kernelILi4EEvPKfS1_Pfiii_param_1];
	ld.param.u64 	%rd8, [_Z24gemm_multi_acc_TN_kernelILi4EEvPKfS1_Pfiii_param_2];
	ld.param.u32 	%r29, [_Z24gemm_multi_acc_TN_kernelILi4EEvPKfS1_Pfiii_param_3];
	ld.param.u32 	%r30, [_Z24gemm_multi_acc_TN_kernelILi4EEvPKfS1_Pfiii_param_4];
	ld.param.u32 	%r31, [_Z24gemm_multi_acc_TN_kernelILi4EEvPKfS1_Pfiii_param_5];
	cvta.to.global.u64 	%rd1, %rd7;
	cvta.to.global.u64 	%rd2, %rd8;
	mov.u32 	%r55, %tid.x;
	mov.u32 	%r57, %tid.y;
	mov.u32 	%r32, %ctaid.y;
	mov.u32 	%r33, %ctaid.x;
	shl.b32 	%r34, %r32, 4;
	add.s32 	%r3, %r34, %r57;
	shl.b32 	%r4, %r33, 6;
	shl.b32 	%r5, %r55, 2;
	add.s32 	%r6, %r4, %r5;
	setp.lt.s32 	%p1, %r31, 1;
	mov.f32 	%f170, 0f00000000;
	mov.f32 	%f171, %f170;
	mov.f32 	%f172, %f170;
	mov.f32 	%f173, %f170;
	@%p1 bra 	$L__BB2_16;
	add.s32 	%r35, %r31, 15;
	shr.u32 	%r36, %r35, 4;
	shl.b32 	%r37, %r57, 6;
	mov.u32 	%r38, _ZZ24gemm_multi_acc_TN_kernelILi4EEvPKfS1_PfiiiE2As;
	add.s32 	%r7, %r38, %r37;
	add.s32 	%r8, %r7, %r5;
	shl.b32 	%r40, %r57, 8;
	mov.u32 	%r41, _ZZ24gemm_multi_acc_TN_kernelILi4EEvPKfS1_PfiiiE2Bs;
	shl.b32 	%r42, %r5, 2;
	add.s32 	%r43, %r41, %r42;
	add.s32 	%r9, %r43, 3840;
	add.s32 	%r10, %r43, %r40;
	neg.s32 	%r60, %r36;
	mul.lo.s32 	%r59, %r57, %r30;
	shl.b32 	%r13, %r30, 4;
	add.s32 	%r44, %r59, %r4;
	add.s32 	%r58, %r44, %r5;
	mad.lo.s32 	%r56, %r31, %r3, %r55;
	cvta.to.global.u64 	%rd3, %rd6;
	mov.f32 	%f170, 0f00000000;
	cvt.u64.u32 	%rd14, %r6;
$L__BB2_2:
	setp.ge.s32 	%p2, %r3, %r29;
	setp.ge.s32 	%p3, %r55, %r31;
	mov.f32 	%f168, 0f00000000;
	or.pred  	%p4, %p2, %p3;
	@%p4 bra 	$L__BB2_4;
	mul.wide.u32 	%rd9, %r56, 4;
	add.s64 	%rd10, %rd3, %rd9;
	ld.global.nc.f32 	%f168, [%rd10];
$L__BB2_4:
	setp.ge.s32 	%p5, %r6, %r30;
	st.shared.f32 	[%r8], %f168;
	setp.ge.s32 	%p6, %r57, %r31;
	mov.f32 	%f169, 0f00000000;
	or.pred  	%p7, %p6, %p5;
	@%p7 bra 	$L__BB2_6;
	mul.wide.s32 	%rd11, %r58, 4;
	add.s64 	%rd12, %rd1, %rd11;
	ld.global.nc.f32 	%f169, [%rd12];
$L__BB2_6:
	setp.lt.s32 	%p8, %r57, %r31;
	add.s32 	%r45, %r6, 1;
	setp.lt.s32 	%p9, %r45, %r30;
	st.shared.f32 	[%r10], %f169;
	and.pred  	%p10, %p8, %p9;
	cvt.s64.s32 	%rd13, %r59;
	add.s64 	%rd15, %rd14, %rd13;
	shl.b64 	%rd16, %rd15, 2;
	add.s64 	%rd4, %rd1, %rd16;
	@%p10 bra 	$L__BB2_8;
	mov.b32 	%r46, 0;
	st.shared.u32 	[%r10+4], %r46;
	bra.uni 	$L__BB2_9;
$L__BB2_8:
	ld.global.nc.f32 	%f21, [%rd4+4];
	st.shared.f32 	[%r10+4], %f21;
$L__BB2_9:
	add.s32 	%r47, %r6, 2;
	setp.lt.s32 	%p12, %r47, %r30;
	and.pred  	%p13, %p8, %p12;
	@%p13 bra 	$L__BB2_11;
	mov.b32 	%r48, 0;
	st.shared.u32 	[%r10+8], %r48;
	bra.uni 	$L__BB2_12;
$L__BB2_11:
	ld.global.nc.f32 	%f22, [%rd4+8];
	st.shared.f32 	[%r10+8], %f22;
$L__BB2_12:
	add.s32 	%r49, %r6, 3;
	setp.lt.s32 	%p15, %r49, %r30;
	and.pred  	%p16, %p8, %p15;
	@%p16 bra 	$L__BB2_14;
	mov.b32 	%r50, 0;
	st.shared.u32 	[%r10+12], %r50;
	bra.uni 	$L__BB2_15;
$L__BB2_14:
	ld.global.nc.f32 	%f23, [%rd4+12];
	st.shared.f32 	[%r10+12], %f23;
$L__BB2_15:
	bar.sync 	0;
	ld.shared.f32 	%f24, [%r7];
	ld.shared.f32 	%f25, [%r9+-3840];
	fma.rn.f32 	%f26, %f24, %f25, %f173;
	ld.shared.f32 	%f27, [%r9+-3836];
	fma.rn.f32 	%f28, %f24, %f27, %f172;
	ld.shared.f32 	%f29, [%r9+-3832];
	fma.rn.f32 	%f30, %f24, %f29, %f171;
	ld.shared.f32 	%f31, [%r9+-3828];
	fma.rn.f32 	%f32, %f24, %f31, %f170;
	ld.shared.f32 	%f33, [%r7+4];
	ld.shared.f32 	%f34, [%r9+-3584];
	fma.rn.f32 	%f35, %f33, %f34, %f26;
	ld.shared.f32 	%f36, [%r9+-3580];
	fma.rn.f32 	%f37, %f33, %f36, %f28;
	ld.shared.f32 	%f38, [%r9+-3576];
	fma.rn.f32 	%f39, %f33, %f38, %f30;
	ld.shared.f32 	%f40, [%r9+-3572];
	fma.rn.f32 	%f41, %f33, %f40, %f32;
	ld.shared.f32 	%f42, [%r7+8];
	ld.shared.f32 	%f43, [%r9+-3328];
	fma.rn.f32 	%f44, %f42, %f43, %f35;
	ld.shared.f32 	%f45, [%r9+-3324];
	fma.rn.f32 	%f46, %f42, %f45, %f37;
	ld.shared.f32 	%f47, [%r9+-3320];
	fma.rn.f32 	%f48, %f42, %f47, %f39;
	ld.shared.f32 	%f49, [%r9+-3316];
	fma.rn.f32 	%f50, %f42, %f49, %f41;
	ld.shared.f32 	%f51, [%r7+12];
	ld.shared.f32 	%f52, [%r9+-3072];
	fma.rn.f32 	%f53, %f51, %f52, %f44;
	ld.shared.f32 	%f54, [%r9+-3068];
	fma.rn.f32 	%f55, %f51, %f54, %f46;
	ld.shared.f32 	%f56, [%r9+-3064];
	fma.rn.f32 	%f57, %f51, %f56, %f48;
	ld.shared.f32 	%f58, [%r9+-3060];
	fma.rn.f32 	%f59, %f51, %f58, %f50;
	ld.shared.f32 	%f60, [%r7+16];
	ld.shared.f32 	%f61, [%r9+-2816];
	fma.rn.f32 	%f62, %f60, %f61, %f53;
	ld.shared.f32 	%f63, [%r9+-2812];
	fma.rn.f32 	%f64, %f60, %f63, %f55;
	ld.shared.f32 	%f65, [%r9+-2808];
	fma.rn.f32 	%f66, %f60, %f65, %f57;
	ld.shared.f32 	%f67, [%r9+-2804];
	fma.rn.f32 	%f68, %f60, %f67, %f59;
	ld.shared.f32 	%f69, [%r7+20];
	ld.shared.f32 	%f70, [%r9+-2560];
	fma.rn.f32 	%f71, %f69, %f70, %f62;
	ld.shared.f32 	%f72, [%r9+-2556];
	fma.rn.f32 	%f73, %f69, %f72, %f64;
	ld.shared.f32 	%f74, [%r9+-2552];
	fma.rn.f32 	%f75, %f69, %f74, %f66;
	ld.shared.f32 	%f76, [%r9+-2548];
	fma.rn.f32 	%f77, %f69, %f76, %f68;
	ld.shared.f32 	%f78, [%r7+24];
	ld.shared.f32 	%f79, [%r9+-2304];
	fma.rn.f32 	%f80, %f78, %f79, %f71;
	ld.shared.f32 	%f81, [%r9+-2300];
	fma.rn.f32 	%f82, %f78, %f81, %f73;
	ld.shared.f32 	%f83, [%r9+-2296];
	fma.rn.f32 	%f84, %f78, %f83, %f75;
	ld.shared.f32 	%f85, [%r9+-2292];
	fma.rn.f32 	%f86, %f78, %f85, %f77;
	ld.shared.f32 	%f87, [%r7+28];
	ld.shared.f32 	%f88, [%r9+-2048];
	fma.rn.f32 	%f89, %f87, %f88, %f80;
	ld.shared.f32 	%f90, [%r9+-2044];
	fma.rn.f32 	%f91, %f87, %f90, %f82;
	ld.shared.f32 	%f92, [%r9+-2040];
	fma.rn.f32 	%f93, %f87, %f92, %f84;
	ld.shared.f32 	%f94, [%r9+-2036];
	fma.rn.f32 	%f95, %f87, %f94, %f86;
	ld.shared.f32 	%f96, [%r7+32];
	ld.shared.f32 	%f97, [%r9+-1792];
	fma.rn.f32 	%f98, %f96, %f97, %f89;
	ld.shared.f32 	%f99, [%r9+-1788];
	fma.rn.f32 	%f100, %f96, %f99, %f91;
	ld.shared.f32 	%f101, [%r9+-1784];
	fma.rn.f32 	%f102, %f96, %f101, %f93;
	ld.shared.f32 	%f103, [%r9+-1780];
	fma.rn.f32 	%f104, %f96, %f103, %f95;
	ld.shared.f32 	%f105, [%r7+36];
	ld.shared.f32 	%f106, [%r9+-1536];
	fma.rn.f32 	%f107, %f105, %f106, %f98;
	ld.shared.f32 	%f108, [%r9+-1532];
	fma.rn.f32 	%f109, %f105, %f108, %f100;
	ld.shared.f32 	%f110, [%r9+-1528];
	fma.rn.f32 	%f111, %f105, %f110, %f102;
	ld.shared.f32 	%f112, [%r9+-1524];
	fma.rn.f32 	%f113, %f105, %f112, %f104;
	ld.shared.f32 	%f114, [%r7+40];
	ld.shared.f32 	%f115, [%r9+-1280];
	fma.rn.f32 	%f116, %f114, %f115, %f107;
	ld.shared.f32 	%f117, [%r9+-1276];
	fma.rn.f32 	%f118, %f114, %f117, %f109;
	ld.shared.f32 	%f119, [%r9+-1272];
	fma.rn.f32 	%f120, %f114, %f119, %f111;
	ld.shared.f32 	%f121, [%r9+-1268];
	fma.rn.f32 	%f122, %f114, %f121, %f113;
	ld.shared.f32 	%f123, [%r7+44];
	ld.shared.f32 	%f124, [%r9+-1024];
	fma.rn.f32 	%f125, %f123, %f124, %f116;
	ld.shared.f32 	%f126, [%r9+-1020];
	fma.rn.f32 	%f127, %f123, %f126, %f118;
	ld.shared.f32 	%f128, [%r9+-1016];
	fma.rn.f32 	%f129, %f123, %f128, %f120;
	ld.shared.f32 	%f130, [%r9+-1012];
	fma.rn.f32 	%f131, %f123, %f130, %f122;
	ld.shared.f32 	%f132, [%r7+48];
	ld.shared.f32 	%f133, [%r9+-768];
	fma.rn.f32 	%f134, %f132, %f133, %f125;
	ld.shared.f32 	%f135, [%r9+-764];
	fma.rn.f32 	%f136, %f132, %f135, %f127;
	ld.shared.f32 	%f137, [%r9+-760];
	fma.rn.f32 	%f138, %f132, %f137, %f129;
	ld.shared.f32 	%f139, [%r9+-756];
	fma.rn.f32 	%f140, %f132, %f139, %f131;
	ld.shared.f32 	%f141, [%r7+52];
	ld.shared.f32 	%f142, [%r9+-512];
	fma.rn.f32 	%f143, %f141, %f142, %f134;
	ld.shared.f32 	%f144, [%r9+-508];
	fma.rn.f32 	%f145, %f141, %f144, %f136;
	ld.shared.f32 	%f146, [%r9+-504];
	fma.rn.f32 	%f147, %f141, %f146, %f138;
	ld.shared.f32 	%f148, [%r9+-500];
	fma.rn.f32 	%f149, %f141, %f148, %f140;
	ld.shared.f32 	%f150, [%r7+56];
	ld.shared.f32 	%f151, [%r9+-256];
	fma.rn.f32 	%f152, %f150, %f151, %f143;
	ld.shared.f32 	%f153, [%r9+-252];
	fma.rn.f32 	%f154, %f150, %f153, %f145;
	ld.shared.f32 	%f155, [%r9+-248];
	fma.rn.f32 	%f156, %f150, %f155, %f147;
	ld.shared.f32 	%f157, [%r9+-244];
	fma.rn.f32 	%f158, %f150, %f157, %f149;
	ld.shared.f32 	%f159, [%r7+60];
	ld.shared.f32 	%f160, [%r9];
	fma.rn.f32 	%f173, %f159, %f160, %f152;
	ld.shared.f32 	%f161, [%r9+4];
	fma.rn.f32 	%f172, %f159, %f161, %f154;
	ld.shared.f32 	%f162, [%r9+8];
	fma.rn.f32 	%f171, %f159, %f162, %f156;
	ld.shared.f32 	%f163, [%r9+12];
	fma.rn.f32 	%f170, %f159, %f163, %f158;
	bar.sync 	0;
	add.s32 	%r60, %r60, 1;
	setp.ne.s32 	%p17, %r60, 0;
	add.s32 	%r59, %r59, %r13;
	add.s32 	%r58, %r58, %r13;
	add.s32 	%r57, %r57, 16;
	add.s32 	%r56, %r56, 16;
	add.s32 	%r55, %r55, 16;
	@%p17 bra 	$L__BB2_2;
$L__BB2_16:
	setp.ge.s32 	%p18, %r3, %r29;
	@%p18 bra 	$L__BB2_25;
	mul.lo.s32 	%r28, %r30, %r3;
	setp.ge.s32 	%p19, %r6, %r30;
	@%p19 bra 	$L__BB2_19;
	add.s32 	%r51, %r6, %r28;
	mul.wide.u32 	%rd17, %r51, 4;
	add.s64 	%rd18, %rd2, %rd17;
	st.global.f32 	[%rd18], %f173;
$L__BB2_19:
	add.s32 	%r52, %r6, 1;
	setp.ge.s32 	%p20, %r52, %r30;
	cvt.u64.u32 	%rd19, %r28;
	cvt.u64.u32 	%rd20, %r6;
	add.s64 	%rd21, %rd20, %rd19;
	shl.b64 	%rd22, %rd21, 2;
	add.s64 	%rd5, %rd2, %rd22;
	@%p20 bra 	$L__BB2_21;
	st.global.f32 	[%rd5+4], %f172;
$L__BB2_21:
	add.s32 	%r53, %r6, 2;
	setp.ge.s32 	%p21, %r53, %r30;
	@%p21 bra 	$L__BB2_23;
	st.global.f32 	[%rd5+8], %f171;
$L__BB2_23:
	add.s32 	%r54, %r6, 3;
	setp.ge.s32 	%p22, %r54, %r30;
	@%p22 bra 	$L__BB2_25;
	st.global.f32 	[%rd5+12], %f170;
$L__BB2_25:
	ret;

}
	// .globl	_Z24gemm_multi_acc_TN_kernelILi8EEvPKfS1_Pfiii
.visible .entry _Z24gemm_multi_acc_TN_kernelILi8EEvPKfS1_Pfiii(
	.param .u64 .ptr .align 1 _Z24gemm_multi_acc_TN_kernelILi8EEvPKfS1_Pfiii_param_0,
	.param .u64 .ptr .align 1 _Z24gemm_multi_acc_TN_kernelILi8EEvPKfS1_Pfiii_param_1,
	.param .u64 .ptr .align 1 _Z24gemm_multi_acc_TN_kernelILi8EEvPKfS1_Pfiii_param_2,
	.param .u32 _Z24gemm_multi_acc_TN_kernelILi8EEvPKfS1_Pfiii_param_3,
	.param .u32 _Z24gemm_multi_acc_TN_kernelILi8EEvPKfS1_Pfiii_param_4,
	.param .u32 _Z24gemm_multi_acc_TN_kernelILi8EEvPKfS1_Pfiii_param_5
)
{
	.reg .pred 	%p<39>;
	.reg .b32 	%r<73>;
	.reg .b32 	%f<322>;
	.reg .b64 	%rd<23>;
	// demoted variable
	.shared .align 4 .b8 _ZZ24gemm_multi_acc_TN_kernelILi8EEvPKfS1_PfiiiE2As[1024];
	// demoted variable
	.shared .align 4 .b8 _ZZ24gemm_multi_acc_TN_kernelILi8EEvPKfS1_PfiiiE2Bs[8192];
	ld.param.u64 	%rd6, [_Z24gemm_multi_acc_TN_kernelILi8EEvPKfS1_Pfiii_param_0];
	ld.param.u64 	%rd7, [_Z24gemm_multi_acc_TN_kernelILi8EEvPKfS1_Pfiii_param_1];
	ld.param.u64 	%rd8, [_Z24gemm_multi_acc_TN_kernelILi8EEvPKfS1_Pfiii_param_2];
	ld.param.u32 	%r33, [_Z24gemm_multi_acc_TN_kernelILi8EEvPKfS1_Pfiii_param_3];
	ld.param.u32 	%r34, [_Z24gemm_multi_acc_TN_kernelILi8EEvPKfS1_Pfiii_param_4];
	ld.param.u32 	%r35, [_Z24gemm_multi_acc_TN_kernelILi8EEvPKfS1_Pfiii_param_5];
	cvta.to.global.u64 	%rd1, %rd7;
	cvta.to.global.u64 	%rd2, %rd8;
	mov.u32 	%r67, %tid.x;
	mov.u32 	%r69, %tid.y;
	mov.u32 	%r36, %ctaid.y;
	mov.u32 	%r37, %ctaid.x;
	shl.b32 	%r38, %r36, 4;
	add.s32 	%r3, %r38, %r69;
	shl.b32 	%r4, %r37, 7;
	shl.b32 	%r5, %r67, 3;
	add.s32 	%r6, %r4, %r5;
	setp.lt.s32 	%p1, %r35, 1;
	mov.f32 	%f314, 0f00000000;
	mov.f32 	%f315, %f314;
	mov.f32 	%f316, %f314;
	mov.f32 	%f317, %f314;
	mov.f32 	%f318, %f314;
	mov.f32 	%f319, %f314;
	mov.f32 	%f320, %f314;
	mov.f32 	%f321, %f314;
	@%p1 bra 	$L__BB3_28;
	add.s32 	%r39, %r35, 15;
	shr.u32 	%r40, %r39, 4;
	shl.b32 	%r41, %r69, 6;
	mov.u32 	%r42, _ZZ24gemm_multi_acc_TN_kernelILi8EEvPKfS1_PfiiiE2As;
	add.s32 	%r7, %r42, %r41;
	shl.b32 	%r43, %r67, 2;
	add.s32 	%r8, %r7, %r43;
	shl.b32 	%r44, %r69, 9;
	mov.u32 	%r45, _ZZ24gemm_multi_acc_TN_kernelILi8EEvPKfS1_PfiiiE2Bs;
	shl.b32 	%r46, %r5, 2;
	add.s32 	%r47, %r45, %r46;
	add.s32 	%r9, %r47, 7680;
	add.s32 	%r10, %r47, %r44;
	add.s32 	%r11, %r6, 2;
	add.s32 	%r12, %r6, 4;
	add.s32 	%r13, %r6, 6;
	add.s32 	%r14, %r6, 7;
	neg.s32 	%r72, %r40;
	mul.lo.s32 	%r71, %r69, %r34;
	shl.b32 	%r17, %r34, 4;
	add.s32 	%r48, %r71, %r4;
	add.s32 	%r70, %r48, %r5;
	mad.lo.s32 	%r68, %r35, %r3, %r67;
	cvta.to.global.u64 	%rd3, %rd6;
	mov.f32 	%f314, 0f00000000;
	cvt.u64.u32 	%rd14, %r6;
$L__BB3_2:
	setp.ge.s32 	%p2, %r3, %r33;
	setp.ge.s32 	%p3, %r67, %r35;
	mov.f32 	%f312, 0f00000000;
	or.pred  	%p4, %p2, %p3;
	@%p4 bra 	$L__BB3_4;
	mul.wide.u32 	%rd9, %r68, 4;
	add.s64 	%rd10, %rd3, %rd9;
	ld.global.nc.f32 	%f312, [%rd10];
$L__BB3_4:
	setp.ge.s32 	%p5, %r6, %r34;
	st.shared.f32 	[%r8], %f312;
	setp.ge.s32 	%p6, %r69, %r35;
	mov.f32 	%f313, 0f00000000;
	or.pred  	%p7, %p6, %p5;
	@%p7 bra 	$L__BB3_6;
	mul.wide.s32 	%rd11, %r70, 4;
	add.s64 	%rd12, %rd1, %rd11;
	ld.global.nc.f32 	%f313, [%rd12];
$L__BB3_6:
	setp.lt.s32 	%p8, %r69, %r35;
	add.s32 	%r49, %r6, 1;
	setp.lt.s32 	%p9, %r49, %r34;
	st.shared.f32 	[%r10], %f313;
	and.pred  	%p10, %p8, %p9;
	cvt.s64.s32 	%rd13, %r71;
	add.s64 	%rd15, %rd14, %rd13;
	shl.b64 	%rd16, %rd15, 2;
	add.s64 	%rd4, %rd1, %rd16;
	@%p10 bra 	$L__BB3_8;
	mov.b32 	%r50, 0;
	st.shared.u32 	[%r10+4], %r50;
	bra.uni 	$L__BB3_9;
$L__BB3_8:
	ld.global.nc.f32 	%f33, [%rd4+4];
	st.shared.f32 	[%r10+4], %f33;
$L__BB3_9:
	setp.lt.s32 	%p12, %r11, %r34;
	and.pred  	%p13, %p8, %p12;
	@%p13 bra 	$L__BB3_11;
	mov.b32 	%r51, 0;
	st.shared.u32 	[%r10+8], %r51;
	bra.uni 	$L__BB3_12;
$L__BB3_11:
	ld.global.nc.f32 	%f34, [%rd4+8];
	st.shared.f32 	[%r10+8], %f34;
$L__BB3_12:
	add.s32 	%r52, %r6, 3;
	setp.lt.s32 	%p15, %r52, %r34;
	and.pred  	%p16, %p8, %p15;
	@%p16 bra 	$L__BB3_14;
	mov.b32 	%r53, 0;
	st.shared.u32 	[%r10+12], %r53;
	bra.uni 	$L__BB3_15;
$L__BB3_14:
	ld.global.nc.f32 	%f35, [%rd4+12];
	st.shared.f32 	[%r10+12], %f35;
$L__BB3_15:
	setp.lt.s32 	%p18, %r12, %r34;
	and.pred  	%p19, %p8, %p18;
	@%p19 bra 	$L__BB3_17;
	mov.b32 	%r54, 0;
	st.shared.u32 	[%r10+16], %r54;
	bra.uni 	$L__BB3_18;
$L__BB3_17:
	ld.global.nc.f32 	%f36, [%rd4+16];
	st.shared.f32 	[%r10+16], %f36;
$L__BB3_18:
	add.s32 	%r55, %r6, 5;
	setp.lt.s32 	%p21, %r55, %r34;
	and.pred  	%p22, %p8, %p21;
	@%p22 bra 	$L__BB3_20;
	mov.b32 	%r56, 0;
	st.shared.u32 	[%r10+20], %r56;
	bra.uni 	$L__BB3_21;
$L__BB3_20:
	ld.global.nc.f32 	%f37, [%rd4+20];
	st.shared.f32 	[%r10+20], %f37;
$L__BB3_21:
	setp.lt.s32 	%p24, %r13, %r34;
	and.pred  	%p25, %p8, %p24;
	@%p25 bra 	$L__BB3_23;
	mov.b32 	%r57, 0;
	st.shared.u32 	[%r10+24], %r57;
	bra.uni 	$L__BB3_24;
$L__BB3_23:
	ld.global.nc.f32 	%f38, [%rd4+24];
	st.shared.f32 	[%r10+24], %f38;
$L__BB3_24:
	setp.lt.s32 	%p27, %r14, %r34;
	and.pred  	%p28, %p8, %p27;
	@%p28 bra 	$L__BB3_26;
	mov.b32 	%r58, 0;
	st.shared.u32 	[%r10+28], %r58;
	bra.uni 	$L__BB3_27;
$L__BB3_26:
	ld.global.nc.f32 	%f39, [%rd4+28];
	st.shared.f32 	[%r10+28], %f39;
$L__BB3_27:
	bar.sync 	0;
	ld.shared.f32 	%f40, [%r7];
	ld.shared.f32 	%f41, [%r9+-7680];
	fma.rn.f32 	%f42, %f40, %f41, %f321;
	ld.shared.f32 	%f43, [%r9+-7676];
	fma.rn.f32 	%f44, %f40, %f43, %f320;
	ld.shared.f32 	%f45, [%r9+-7672];
	fma.rn.f32 	%f46, %f40, %f45, %f319;
	ld.shared.f32 	%f47, [%r9+-7668];
	fma.rn.f32 	%f48, %f40, %f47, %f318;
	ld.shared.f32 	%f49, [%r9+-7664];
	fma.rn.f32 	%f50, %f40, %f49, %f317;
	ld.shared.f32 	%f51, [%r9+-7660];
	fma.rn.f32 	%f52, %f40, %f51, %f316;
	ld.shared.f32 	%f53, [%r9+-7656];
	fma.rn.f32 	%f54, %f40, %f53, %f315;
	ld.shared.f32 	%f55, [%r9+-7652];
	fma.rn.f32 	%f56, %f40, %f55, %f314;
	ld.shared.f32 	%f57, [%r7+4];
	ld.shared.f32 	%f58, [%r9+-7168];
	fma.rn.f32 	%f59, %f57, %f58, %f42;
	ld.shared.f32 	%f60, [%r9+-7164];
	fma.rn.f32 	%f61, %f57, %f60, %f44;
	ld.shared.f32 	%f62, [%r9+-7160];
	fma.rn.f32 	%f63, %f57, %f62, %f46;
	ld.shared.f32 	%f64, [%r9+-7156];
	fma.rn.f32 	%f65, %f57, %f64, %f48;
	ld.shared.f32 	%f66, [%r9+-7152];
	fma.rn.f32 	%f67, %f57, %f66, %f50;
	ld.shared.f32 	%f68, [%r9+-7148];
	fma.rn.f32 	%f69, %f57, %f68, %f52;
	ld.shared.f32 	%f70, [%r9+-7144];
	fma.rn.f32 	%f71, %f57, %f70, %f54;
	ld.shared.f32 	%f72, [%r9+-7140];
	fma.rn.f32 	%f73, %f57, %f72, %f56;
	ld.shared.f32 	%f74, [%r7+8];
	ld.shared.f32 	%f75, [%r9+-6656];
	fma.rn.f32 	%f76, %f74, %f75, %f59;
	ld.shared.f32 	%f77, [%r9+-6652];
	fma.rn.f32 	%f78, %f74, %f77, %f61;
	ld.shared.f32 	%f79, [%r9+-6648];
	fma.rn.f32 	%f80, %f74, %f79, %f63;
	ld.shared.f32 	%f81, [%r9+-6644];
	fma.rn.f32 	%f82, %f74, %f81, %f65;
	ld.shared.f32 	%f83, [%r9+-6640];
	fma.rn.f32 	%f84, %f74, %f83, %f67;
	ld.shared.f32 	%f85, [%r9+-6636];
	fma.rn.f32 	%f86, %f74, %f85, %f69;
	ld.shared.f32 	%f87, [%r9+-6632];
	fma.rn.f32 	%f88, %f74, %f87, %f71;
	ld.shared.f32 	%f89, [%r9+-6628];
	fma.rn.f32 	%f90, %f74, %f89, %f73;
	ld.shared.f32 	%f91, [%r7+12];
	ld.shared.f32 	%f92, [%r9+-6144];
	fma.rn.f32 	%f93, %f91, %f92, %f76;
	ld.shared.f32 	%f94, [%r9+-6140];
	fma.rn.f32 	%f95, %f91, %f94, %f78;
	ld.shared.f32 	%f96, [%r9+-6136];
	fma.rn.f32 	%f97, %f91, %f96, %f80;
	ld.shared.f32 	%f98, [%r9+-6132];
	fma.rn.f32 	%f99, %f91, %f98, %f82;
	ld.shared.f32 	%f100, [%r9+-6128];
	fma.rn.f32 	%f101, %f91, %f100, %f84;
	ld.shared.f32 	%f102, [%r9+-6124];
	fma.rn.f32 	%f103, %f91, %f102, %f86;
	ld.shared.f32 	%f104, [%r9+-6120];
	fma.rn.f32 	%f105, %f91, %f104, %f88;
	ld.shared.f32 	%f106, [%r9+-6116];
	fma.rn.f32 	%f107, %f91, %f106, %f90;
	ld.shared.f32 	%f108, [%r7+16];
	ld.shared.f32 	%f109, [%r9+-5632];
	fma.rn.f32 	%f110, %f108, %f109, %f93;
	ld.shared.f32 	%f111, [%r9+-5628];
	fma.rn.f32 	%f112, %f108, %f111, %f95;
	ld.shared.f32 	%f113, [%r9+-5624];
	fma.rn.f32 	%f114, %f108, %f113, %f97;
	ld.shared.f32 	%f115, [%r9+-5620];
	fma.rn.f32 	%f116, %f108, %f115, %f99;
	ld.shared.f32 	%f117, [%r9+-5616];
	fma.rn.f32 	%f118, %f108, %f117, %f101;
	ld.shared.f32 	%f119, [%r9+-5612];
	fma.rn.f32 	%f120, %f108, %f119, %f103;
	ld.shared.f32 	%f121, [%r9+-5608];
	fma.rn.f32 	%f122, %f108, %f121, %f105;
	ld.shared.f32 	%f123, [%r9+-5604];
	fma.rn.f32 	%f124, %f108, %f123, %f107;
	ld.shared.f32 	%f125, [%r7+20];
	ld.shared.f32 	%f126, [%r9+-5120];
	fma.rn.f32 	%f127, %f125, %f126, %f110;
	ld.shared.f32 	%f128, [%r9+-5116];
	fma.rn.f32 	%f129, %f125, %f128, %f112;
	ld.shared.f32 	%f130, [%r9+-5112];
	fma.rn.f32 	%f131, %f125, %f130, %f114;
	ld.shared.f32 	%f132, [%r9+-5108];
	fma.rn.f32 	%f133, %f125, %f132, %f116;
	ld.shared.f32 	%f134, [%r9+-5104];
	fma.rn.f32 	%f135, %f125, %f134, %f118;
	ld.shared.f32 	%f136, [%r9+-5100];
	fma.rn.f32 	%f137, %f125, %f136, %f120;
	ld.shared.f32 	%f138, [%r9+-5096];
	fma.rn.f32 	%f139, %f125, %f138, %f122;
	ld.shared.f32 	%f140, [%r9+-5092];
	fma.rn.f32 	%f141, %f125, %f140, %f124;
	ld.shared.f32 	%f142, [%r7+24];
	ld.shared.f32 	%f143, [%r9+-4608];
	fma.rn.f32 	%f144, %f142, %f143, %f127;
	ld.shared.f32 	%f145, [%r9+-4604];
	fma.rn.f32 	%f146, %f142, %f145, %f129;
	ld.shared.f32 	%f147, [%r9+-4600];
	fma.rn.f32 	%f148, %f142, %f147, %f131;
	ld.shared.f32 	%f149, [%r9+-4596];
	fma.rn.f32 	%f150, %f142, %f149, %f133;
	ld.shared.f32 	%f151, [%r9+-4592];
	fma.rn.f32 	%f152, %f142, %f151, %f135;
	ld.shared.f32 	%f153, [%r9+-4588];
	fma.rn.f32 	%f154, %f142, %f153, %f137;
	ld.shared.f32 	%f155, [%r9+-4584];
	fma.rn.f32 	%f156, %f142, %f155, %f139;
	ld.shared.f32 	%f157, [%r9+-4580];
	fma.rn.f32 	%f158, %f142, %f157, %f141;
	ld.shared.f32 	%f159, [%r7+28];
	ld.shared.f32 	%f160, [%r9+-4096];
	fma.rn.f32 	%f161, %f159, %f160, %f144;
	ld.shared.f32 	%f162, [%r9+-4092];
	fma.rn.f32 	%f163, %f159, %f162, %f146;
	ld.shared.f32 	%f164, [%r9+-4088];
	fma.rn.f32 	%f165, %f159, %f164, %f148;
	ld.shared.f32 	%f166, [%r9+-4084];
	fma.rn.f32 	%f167, %f159, %f166, %f150;
	ld.shared.f32 	%f168, [%r9+-4080];
	fma.rn.f32 	%f169, %f159, %f168, %f152;
	ld.shared.f32 	%f170, [%r9+-4076];
	fma.rn.f32 	%f171, %f159, %f170, %f154;
	ld.shared.f32 	%f172, [%r9+-4072];
	fma.rn.f32 	%f173, %f159, %f172, %f156;
	ld.shared.f32 	%f174, [%r9+-4068];
	fma.rn.f32 	%f175, %f159, %f174, %f158;
	ld.shared.f32 	%f176, [%r7+32];
	ld.shared.f32 	%f177, [%r9+-3584];
	fma.rn.f32 	%f178, %f176, %f177, %f161;
	ld.shared.f32 	%f179, [%r9+-3580];
	fma.rn.f32 	%f180, %f176, %f179, %f163;
	ld.shared.f32 	%f181, [%r9+-3576];
	fma.rn.f32 	%f182, %f176, %f181, %f165;
	ld.shared.f32 	%f183, [%r9+-3572];
	fma.rn.f32 	%f184, %f176, %f183, %f167;
	ld.shared.f32 	%f185, [%r9+-3568];
	fma.rn.f32 	%f186, %f176, %f185, %f169;
	ld.shared.f32 	%f187, [%r9+-3564];
	fma.rn.f32 	%f188, %f176, %f187, %f171;
	ld.shared.f32 	%f189, [%r9+-3560];
	fma.rn.f32 	%f190, %f176, %f189, %f173;
	ld.shared.f32 	%f191, [%r9+-3556];
	fma.rn.f32 	%f192, %f176, %f191, %f175;
	ld.shared.f32 	%f193, [%r7+36];
	ld.shared.f32 	%f194, [%r9+-3072];
	fma.rn.f32 	%f195, %f193, %f194, %f178;
	ld.shared.f32 	%f196, [%r9+-3068];
	fma.rn.f32 	%f197, %f193, %f196, %f180;
	ld.shared.f32 	%f198, [%r9+-3064];
	fma.rn.f32 	%f199, %f193, %f198, %f182;
	ld.shared.f32 	%f200, [%r9+-3060];
	fma.rn.f32 	%f201, %f193, %f200, %f184;
	ld.shared.f32 	%f202, [%r9+-3056];
	fma.rn.f32 	%f203, %f193, %f202, %f186;
	ld.shared.f32 	%f204, [%r9+-3052];
	fma.rn.f32 	%f205, %f193, %f204, %f188;
	ld.shared.f32 	%f206, [%r9+-3048];
	fma.rn.f32 	%f207, %f193, %f206, %f190;
	ld.shared.f32 	%f208, [%r9+-3044];
	fma.rn.f32 	%f209, %f193, %f208, %f192;
	ld.shared.f32 	%f210, [%r7+40];
	ld.shared.f32 	%f211, [%r9+-2560];
	fma.rn.f32 	%f212, %f210, %f211, %f195;
	ld.shared.f32 	%f213, [%r9+-2556];
	fma.rn.f32 	%f214, %f210, %f213, %f197;
	ld.shared.f32 	%f215, [%r9+-2552];
	fma.rn.f32 	%f216, %f210, %f215, %f199;
	ld.shared.f32 	%f217, [%r9+-2548];
	fma.rn.f32 	%f218, %f210, %f217, %f201;
	ld.shared.f32 	%f219, [%r9+-2544];
	fma.rn.f32 	%f220, %f210, %f219, %f203;
	ld.shared.f32 	%f221, [%r9+-2540];
	fma.rn.f32 	%f222, %f210, %f221, %f205;
	ld.shared.f32 	%f223, [%r9+-2536];
	fma.rn.f32 	%f224, %f210, %f223, %f207;
	ld.shared.f32 	%f225, [%r9+-2532];
	fma.rn.f32 	%f226, %f210, %f225, %f209;
	ld.shared.f32 	%f227, [%r7+44];
	ld.shared.f32 	%f228, [%r9+-2048];
	fma.rn.f32 	%f229, %f227, %f228, %f212;
	ld.shared.f32 	%f230, [%r9+-2044];
	fma.rn.f32 	%f231, %f227, %f230, %f214;
	ld.shared.f32 	%f232, [%r9+-2040];
	fma.rn.f32 	%f233, %f227, %f232, %f216;
	ld.shared.f32 	%f234, [%r9+-2036];
	fma.rn.f32 	%f235, %f227, %f234, %f218;
	ld.shared.f32 	%f236, [%r9+-2032];
	fma.rn.f32 	%f237, %f227, %f236, %f220;
	ld.shared.f32 	%f238, [%r9+-2028];
	fma.rn.f32 	%f239, %f227, %f238, %f222;
	ld.shared.f32 	%f240, [%r9+-2024];
	fma.rn.f32 	%f241, %f227, %f240, %f224;
	ld.shared.f32 	%f242, [%r9+-2020];
	fma.rn.f32 	%f243, %f227, %f242, %f226;
	ld.shared.f32 	%f244, [%r7+48];
	ld.shared.f32 	%f245, [%r9+-1536];
	fma.rn.f32 	%f246, %f244, %f245, %f229;
	ld.shared.f32 	%f247, [%r9+-1532];
	fma.rn.f32 	%f248, %f244, %f247, %f231;
	ld.shared.f32 	%f249, [%r9+-1528];
	fma.rn.f32 	%f250, %f244, %f249, %f233;
	ld.shared.f32 	%f251, [%r9+-1524];
	fma.rn.f32 	%f252, %f244, %f251, %f235;
	ld.shared.f32 	%f253, [%r9+-1520];
	fma.rn.f32 	%f254, %f244, %f253, %f237;
	ld.shared.f32 	%f255, [%r9+-1516];
	fma.rn.f32 	%f256, %f244, %f255, %f239;
	ld.shared.f32 	%f257, [%r9+-1512];
	fma.rn.f32 	%f258, %f244, %f257, %f241;
	ld.shared.f32 	%f259, [%r9+-1508];
	fma.rn.f32 	%f260, %f244, %f259, %f243;
	ld.shared.f32 	%f261, [%r7+52];
	ld.shared.f32 	%f262, [%r9+-1024];
	fma.rn.f32 	%f263, %f261, %f262, %f246;
	ld.shared.f32 	%f264, [%r9+-1020];
	fma.rn.f32 	%f265, %f261, %f264, %f248;
	ld.shared.f32 	%f266, [%r9+-1016];
	fma.rn.f32 	%f267, %f261, %f266, %f250;
	ld.shared.f32 	%f268, [%r9+-1012];
	fma.rn.f32 	%f269, %f261, %f268, %f252;
	ld.shared.f32 	%f270, [%r9+-1008];
	fma.rn.f32 	%f271, %f261, %f270, %f254;
	ld.shared.f32 	%f272, [%r9+-1004];
	fma.rn.f32 	%f273, %f261, %f272, %f256;
	ld.shared.f32 	%f274, [%r9+-1000];
	fma.rn.f32 	%f275, %f261, %f274, %f258;
	ld.shared.f32 	%f276, [%r9+-996];
	fma.rn.f32 	%f277, %f261, %f276, %f260;
	ld.shared.f32 	%f278, [%r7+56];
	ld.shared.f32 	%f279, [%r9+-512];
	fma.rn.f32 	%f280, %f278, %f279, %f263;
	ld.shared.f32 	%f281, [%r9+-508];
	fma.rn.f32 	%f282, %f278, %f281, %f265;
	ld.shared.f32 	%f283, [%r9+-504];
	fma.rn.f32 	%f284, %f278, %f283, %f267;
	ld.shared.f32 	%f285, [%r9+-500];
	fma.rn.f32 	%f286, %f278, %f285, %f269;
	ld.shared.f32 	%f287, [%r9+-496];
	fma.rn.f32 	%f288, %f278, %f287, %f271;
	ld.shared.f32 	%f289, [%r9+-492];
	fma.rn.f32 	%f290, %f278, %f289, %f273;
	ld.shared.f32 	%f291, [%r9+-488];
	fma.rn.f32 	%f292, %f278, %f291, %f275;
	ld.shared.f32 	%f293, [%r9+-484];
	fma.rn.f32 	%f294, %f278, %f293, %f277;
	ld.shared.f32 	%f295, [%r7+60];
	ld.shared.f32 	%f296, [%r9];
	fma.rn.f32 	%f321, %f295, %f296, %f280;
	ld.shared.f32 	%f297, [%r9+4];
	fma.rn.f32 	%f320, %f295, %f297, %f282;
	ld.shared.f32 	%f298, [%r9+8];
	fma.rn.f32 	%f319, %f295, %f298, %f284;
	ld.shared.f32 	%f299, [%r9+12];
	fma.rn.f32 	%f318, %f295, %f299, %f286;
	ld.shared.f32 	%f300, [%r9+16];
	fma.rn.f32 	%f317, %f295, %f300, %f288;
	ld.shared.f32 	%f301, [%r9+20];
	fma.rn.f32 	%f316, %f295, %f301, %f290;
	ld.shared.f32 	%f302, [%r9+24];
	fma.rn.f32 	%f315, %f295, %f302, %f292;
	ld.shared.f32 	%f303, [%r9+28];
	fma.rn.f32 	%f314, %f295, %f303, %f294;
	bar.sync 	0;
	add.s32 	%r72, %r72, 1;
	setp.ne.s32 	%p29, %r72, 0;
	add.s32 	%r71, %r71, %r17;
	add.s32 	%r70, %r70, %r17;
	add.s32 	%r69, %r69, 16;
	add.s32 	%r68, %r68, 16;
	add.s32 	%r67, %r67, 16;
	@%p29 bra 	$L__BB3_2;
$L__BB3_28:
	setp.ge.s32 	%p30, %r3, %r33;
	@%p30 bra 	$L__BB3_45;
	mul.lo.s32 	%r32, %r34, %r3;
	setp.ge.s32 	%p31, %r6, %r34;
	@%p31 bra 	$L__BB3_31;
	add.s32 	%r59, %r6, %r32;
	mul.wide.u32 	%rd17, %r59, 4;
	add.s64 	%rd18, %rd2, %rd17;
	st.global.f32 	[%rd18], %f321;
$L__BB3_31:
	add.s32 	%r60, %r6, 1;
	setp.ge.s32 	%p32, %r60, %r34;
	cvt.u64.u32 	%rd19, %r32;
	cvt.u64.u32 	%rd20, %r6;
	add.s64 	%rd21, %rd20, %rd19;
	shl.b64 	%rd22, %rd21, 2;
	add.s64 	%rd5, %rd2, %rd22;
	@%p32 bra 	$L__BB3_33;
	st.global.f32 	[%rd5+4], %f320;
$L__BB3_33:
	add.s32 	%r61, %r6, 2;
	setp.ge.s32 	%p33, %r61, %r34;
	@%p33 bra 	$L__BB3_35;
	st.global.f32 	[%rd5+8], %f319;
$L__BB3_35:
	add.s32 	%r62, %r6, 3;
	setp.ge.s32 	%p34, %r62, %r34;
	@%p34 bra 	$L__BB3_37;
	st.global.f32 	[%rd5+12], %f318;
$L__BB3_37:
	add.s32 	%r63, %r6, 4;
	setp.ge.s32 	%p35, %r63, %r34;
	@%p35 bra 	$L__BB3_39;
	st.global.f32 	[%rd5+16], %f317;
$L__BB3_39:
	add.s32 	%r64, %r6, 5;
	setp.ge.s32 	%p36, %r64, %r34;
	@%p36 bra 	$L__BB3_41;
	st.global.f32 	[%rd5+20], %f316;
$L__BB3_41:
	add.s32 	%r65, %r6, 6;
	setp.ge.s32 	%p37, %r65, %r34;
	@%p37 bra 	$L__BB3_43;
	st.global.f32 	[%rd5+24], %f315;
$L__BB3_43:
	add.s32 	%r66, %r6, 7;
	setp.ge.s32 	%p38, %r66, %r34;
	@%p38 bra 	$L__BB3_45;
	st.global.f32 	[%rd5+28], %f314;
$L__BB3_45:
	ret;

}


// ===== COMPILED SASS (sm_100) =====

	.target	sm_100

	.elftype	@"ET_EXEC"


//--------------------- .note.nv.tkinfo           --------------------------
	.section	.note.nv.tkinfo,"",@"SHT_NOTE"
	.sectionflags	@"SHF_NOTE_NV_TKINFO"
	.tkinfo
        /*0018*/ 	.word	0x00000002
        /*0030*/ 	.string	""
        /*0030*/ 	.string	"ptxas"
        /*0030*/ 	.string	"Cuda compilation tools, release 13.0, V13.0.88"
        /*0030*/ 	.string	"Build cuda_13.0.r13.0/compiler.36424714_0"
        /*0030*/ 	.string	"-arch sm_100 -m 64 "



//--------------------- .note.nv.cuinfo           --------------------------
	.section	.note.nv.cuinfo,"",@"SHT_NOTE"
	.sectionflags	@"SHF_NOTE_NV_CUINFO"
        /*0018*/ 	.short	0x0002
        /*001a*/ 	.short	0x0064
        /*001c*/ 	.short	0x0082
	.zero		2


//--------------------- .nv.info                  --------------------------
	.section	.nv.info,"",@"SHT_CUDA_INFO"
	.align	4


	//----- nvinfo : EIATTR_REGCOUNT
	.align		4
        /*0000*/ 	.byte	0x04, 0x2f
        /*0002*/ 	.short	(.L_1 - .L_0)
	.align		4
.L_0:
        /*0004*/ 	.word	index@(_Z24gemm_multi_acc_TN_kernelILi1EEvPKfS1_Pfiii)
        /*0008*/ 	.word	0x00000020


	//----- nvinfo : EIATTR_FRAME_SIZE
	.align		4
.L_1:
        /*000c*/ 	.byte	0x04, 0x11
        /*000e*/ 	.short	(.L_3 - .L_2)
	.align		4
.L_2:
        /*0010*/ 	.word	index@(_Z24gemm_multi_acc_TN_kernelILi1EEvPKfS1_Pfiii)
        /*0014*/ 	.word	0x00000000


	//----- nvinfo : EIATTR_REGCOUNT
	.align		4
.L_3:
        /*0018*/ 	.byte	0x04, 0x2f
        /*001a*/ 	.short	(.L_5 - .L_4)
	.align		4
.L_4:
        /*001c*/ 	.word	index@(_Z24gemm_multi_acc_TN_kernelILi2EEvPKfS1_Pfiii)
        /*0020*/ 	.word	0x00000020


	//----- nvinfo : EIATTR_FRAME_SIZE
	.align		4
.L_5:
        /*0024*/ 	.byte	0x04, 0x11
        /*0026*/ 	.short	(.L_7 - .L_6)
	.align		4
.L_6:
        /*0028*/ 	.word	index@(_Z24gemm_multi_acc_TN_kernelILi2EEvPKfS1_Pfiii)
        /*002c*/ 	.word	0x00000000


	//----- nvinfo : EIATTR_REGCOUNT
	.align		4
.L_7:
        /*0030*/ 	.byte	0x04, 0x2f
        /*0032*/ 	.short	(.L_9 - .L_8)
	.align		4
.L_8:
        /*0034*/ 	.word	index@(_Z24gemm_multi_acc_TN_kernelILi4EEvPKfS1_Pfiii)
        /*0038*/ 	.word	0x00000028


	//----- nvinfo : EIATTR_FRAME_SIZE
	.align		4
.L_9:
        /*003c*/ 	.byte	0x04, 0x11
        /*003e*/ 	.short	(.L_11 - .L_10)
	.align		4
.L_10:
        /*0040*/ 	.word	index@(_Z24gemm_multi_acc_TN_kernelILi4EEvPKfS1_Pfiii)
        /*0044*/ 	.word	0x00000000


	//----- nvinfo : EIATTR_REGCOUNT
	.align		4
.L_11:
        /*0048*/ 	.byte	0x04, 0x2f
        /*004a*/ 	.short	(.L_13 - .L_12)
	.align		4
.L_12:
        /*004c*/ 	.word	index@(_Z24gemm_multi_acc_TN_kernelILi8EEvPKfS1_Pfiii)
        /*0050*/ 	.word	0x0000002e


	//----- nvinfo : EIATTR_FRAME_SIZE
	.align		4
.L_13:
        /*0054*/ 	.byte	0x04, 0x11
        /*0056*/ 	.short	(.L_15 - .L_14)
	.align		4
.L_14:
        /*0058*/ 	.word	index@(_Z24gemm_multi_acc_TN_kernelILi8EEvPKfS1_Pfiii)
        /*005c*/ 	.word	0x00000000


	//----- nvinfo : EIATTR_MIN_STACK_SIZE
	.align		4
.L_15:
        /*0060*/ 	.byte	0x04, 0x12
        /*0062*/ 	.short	(.L_17 - .L_16)
	.align		4
.L_16:
        /*0064*/ 	.word	index@(_Z24gemm_multi_acc_TN_kernelILi8EEvPKfS1_Pfiii)
        /*0068*/ 	.word	0x00000000


	//----- nvinfo : EIATTR_MIN_STACK_SIZE
	.align		4
.L_17:
        /*006c*/ 	.byte	0x04, 0x12
        /*006e*/ 	.short	(.L_19 - .L_18)
	.align		4
.L_18:
        /*0070*/ 	.word	index@(_Z24gemm_multi_acc_TN_kernelILi4EEvPKfS1_Pfiii)
        /*0074*/ 	.word	0x00000000


	//----- nvinfo : EIATTR_MIN_STACK_SIZE
	.align		4
.L_19:
        /*0078*/ 	.byte	0x04, 0x12
        /*007a*/ 	.short	(.L_21 - .L_20)
	.align		4
.L_20:
        /*007c*/ 	.word	index@(_Z24gemm_multi_acc_TN_kernelILi2EEvPKfS1_Pfiii)
        /*0080*/ 	.word	0x00000000


	//----- nvinfo : EIATTR_MIN_STACK_SIZE
	.align		4
.L_21:
        /*0084*/ 	.byte	0x04, 0x12
        /*0086*/ 	.short	(.L_23 - .L_22)
	.align		4
.L_22:
        /*0088*/ 	.word	index@(_Z24gemm_multi_acc_TN_kernelILi1EEvPKfS1_Pfiii)
        /*008c*/ 	.word	0x00000000
.L_23:


//--------------------- .nv.compat                --------------------------
	.section	.nv.compat,"",@"SHT_CUDA_COMPAT_INFO"
	.align	4
        /*0000*/ 	.byte	0x02, 0x09, 0x00, 0x00, 0x02, 0x02, 0x01, 0x00, 0x02, 0x05, 0x05, 0x00, 0x03, 0x07, 0x01, 0x01
        /*0010*/ 	.byte	0x02, 0x03, 0x00, 0x00, 0x02, 0x06, 0x01, 0x00, 0x04, 0x0b, 0x08, 0x00, 0x09, 0x00, 0x00, 0x00
        /*0020*/ 	.byte	0x00, 0x00, 0x00, 0x00


//--------------------- .nv.info._Z24gemm_multi_acc_TN_kernelILi8EEvPKfS1_Pfiii --------------------------
	.section	.nv.info._Z24gemm_multi_acc_TN_kernelILi8EEvPKfS1_Pfiii,"",@"SHT_CUDA_INFO"
	.sectionflags	@""
	.align	4


	//----- nvinfo : EIATTR_CUDA_API_VERSION
	.align		4
        /*0000*/ 	.byte	0x04, 0x37
        /*0002*/ 	.short	(.L_25 - .L_24)
.L_24:
        /*0004*/ 	.word	0x00000082


	//----- nvinfo : EIATTR_KPARAM_INFO
	.align		4
.L_25:
        /*0008*/ 	.byte	0x04, 0x17
        /*000a*/ 	.short	(.L_27 - .L_26)
.L_26:
        /*000c*/ 	.word	0x00000000
        /*0010*/ 	.short	0x0005
        /*0012*/ 	.short	0x0020
        /*0014*/ 	.byte	0x00, 0xf0, 0x11, 0x00


	//----- nvinfo : EIATTR_KPARAM_INFO
	.align		4
.L_27:
        /*0018*/ 	.byte	0x04, 0x17
        /*001a*/ 	.short	(.L_29 - .L_28)
.L_28:
        /*001c*/ 	.word	0x00000000
        /*0020*/ 	.short	0x0004
        /*0022*/ 	.short	0x001c
        /*0024*/ 	.byte	0x00, 0xf0, 0x11, 0x00


	//----- nvinfo : EIATTR_KPARAM_INFO
	.align		4
.L_29:
        /*0028*/ 	.byte	0x04, 0x17
        /*002a*/ 	.short	(.L_31 - .L_30)
.L_30:
        /*002c*/ 	.word	0x00000000
        /*0030*/ 	.short	0x0003
        /*0032*/ 	.short	0x0018
        /*0034*/ 	.byte	0x00, 0xf0, 0x11, 0x00


	//----- nvinfo : EIATTR_KPARAM_INFO
	.align		4
.L_31:
        /*0038*/ 	.byte	0x04, 0x17
        /*003a*/ 	.short	(.L_33 - .L_32)
.L_32:
        /*003c*/ 	.word	0x00000000
        /*0040*/ 	.short	0x0002
        /*0042*/ 	.short	0x0010
        /*0044*/ 	.byte	0x00, 0xf5, 0x21, 0x00


	//----- nvinfo : EIATTR_KPARAM_INFO
	.align		4
.L_33:
        /*0048*/ 	.byte	0x04, 0x17
        /*004a*/ 	.short	(.L_35 - .L_34)
.L_34:
        /*004c*/ 	.word	0x00000000
        /*0050*/ 	.short	0x0001
        /*0052*/ 	.short	0x0008
        /*0054*/ 	.byte	0x00, 0xf5, 0x21, 0x00


	//----- nvinfo : EIATTR_KPARAM_INFO
	.align		4
.L_35:
        /*0058*/ 	.byte	0x04, 0x17
        /*005a*/ 	.short	(.L_37 - .L_36)
.L_36:
        /*005c*/ 	.word	0x00000000
        /*0060*/ 	.short	0x0000
        /*0062*/ 	.short	0x0000
        /*0064*/ 	.byte	0x00, 0xf5, 0x21, 0x00


	//----- nvinfo : EIATTR_SPARSE_MMA_MASK
	.align		4
.L_37:
        /*0068*/ 	.byte	0x03, 0x50
        /*006a*/ 	.short	0x0000


	//----- nvinfo : EIATTR_MAXREG_COUNT
	.align		4
        /*006c*/ 	.byte	0x03, 0x1b
        /*006e*/ 	.short	0x00ff


	//----- nvinfo : EIATTR_NUM_BARRIERS
	.align		4
        /*0070*/ 	.byte	0x02, 0x4c
        /*0072*/ 	.byte	0x01
	.zero		1


	//----- nvinfo : EIATTR_MERCURY_ISA_VERSION
	.align		4
        /*0074*/ 	.byte	0x03, 0x5f
        /*0076*/ 	.short	0x0101


	//----- nvinfo : EIATTR_VRC_CTA_INIT_COUNT
	.align		4
        /*0078*/ 	.byte	0x02, 0x4a
	.zero		1
	.zero		1


	//----- nvinfo : EIATTR_EXIT_INSTR_OFFSETS
	.align		4
        /*007c*/ 	.byte	0x04, 0x1c
        /*007e*/ 	.short	(.L_39 - .L_38)


	//   ....[0]....
.L_38:
        /*0080*/ 	.word	0x000010d0


	//   ....[1]....
        /*0084*/ 	.word	0x000012e0


	//   ....[2]....
        /*0088*/ 	.word	0x00001300


	//----- nvinfo : EIATTR_CBANK_PARAM_SIZE
	.align		4
.L_39:
        /*008c*/ 	.byte	0x03, 0x19
        /*008e*/ 	.short	0x0024


	//----- nvinfo : EIATTR_PARAM_CBANK
	.align		4
        /*0090*/ 	.byte	0x04, 0x0a
        /*0092*/ 	.short	(.L_41 - .L_40)
	.align		4
.L_40:
        /*0094*/ 	.word	index@(.nv.constant0._Z24gemm_multi_acc_TN_kernelILi8EEvPKfS1_Pfiii)
        /*0098*/ 	.short	0x0380
        /*009a*/ 	.short	0x0024


	//----- nvinfo : EIATTR_SW_WAR
	.align		4
.L_41:
        /*009c*/ 	.byte	0x04, 0x36
        /*009e*/ 	.short	(.L_43 - .L_42)
.L_42:
        /*00a0*/ 	.word	0x00000008
.L_43:


//--------------------- .nv.info._Z24gemm_multi_acc_TN_kernelILi4EEvPKfS1_Pfiii --------------------------
	.section	.nv.info._Z24gemm_multi_acc_TN_kernelILi4EEvPKfS1_Pfiii,"",@"SHT_CUDA_INFO"
	.sectionflags	@""
	.align	4


	//----- nvinfo : EIATTR_CUDA_API_VERSION
	.align		4
        /*0000*/ 	.byte	0x04, 0x37
        /*0002*/ 	.short	(.L_45 - .L_44)
.L_44:
        /*0004*/ 	.word	0x00000082


	//----- nvinfo : EIATTR_KPARAM_INFO
	.align		4
.L_45:
        /*0008*/ 	.byte	0x04, 0x17
        /*000a*/ 	.short	(.L_47 - .L_46)
.L_46:
        /*000c*/ 	.word	0x00000000
        /*0010*/ 	.short	0x0005
        /*0012*/ 	.short	0x0020
        /*0014*/ 	.byte	0x00, 0xf0, 0x11, 0x00


	//----- nvinfo : EIATTR_KPARAM_INFO
	.align		4
.L_47:
        /*0018*/ 	.byte	0x04, 0x17
        /*001a*/ 	.short	(.L_49 - .L_48)
.L_48:
        /*001c*/ 	.word	0x00000000
        /*0020*/ 	.short	0x0004
        /*0022*/ 	.short	0x001c
        /*0024*/ 	.byte	0x00, 0xf0, 0x11, 0x00


	//----- nvinfo : EIATTR_KPARAM_INFO
	.align		4
.L_49:
        /*0028*/ 	.byte	0x04, 0x17
        /*002a*/ 	.short	(.L_51 - .L_50)
.L_50:
        /*002c*/ 	.word	0x00000000
        /*0030*/ 	.short	0x0003
        /*0032*/ 	.short	0x0018
        /*0034*/ 	.byte	0x00, 0xf0, 0x11, 0x00


	//----- nvinfo : EIATTR_KPARAM_INFO
	.align		4
.L_51:
        /*0038*/ 	.byte	0x04, 0x17
        /*003a*/ 	.short	(.L_53 - .L_52)
.L_52:
        /*003c*/ 	.word	0x00000000
        /*0040*/ 	.short	0x0002
        /*0042*/ 	.short	0x0010
        /*0044*/ 	.byte	0x00, 0xf5, 0x21, 0x00


	//----- nvinfo : EIATTR_KPARAM_INFO
	.align		4
.L_53:
        /*0048*/ 	.byte	0x04, 0x17
        /*004a*/ 	.short	(.L_55 - .L_54)
.L_54:
        /*004c*/ 	.word	0x00000000
        /*0050*/ 	.short	0x0001
        /*0052*/ 	.short	0x0008
        /*0054*/ 	.byte	0x00, 0xf5, 0x21, 0x00


	//----- nvinfo : EIATTR_KPARAM_INFO
	.align		4
.L_55:
        /*0058*/ 	.byte	0x04, 0x17
        /*005a*/ 	.short	(.L_57 - .L_56)
.L_56:
        /*005c*/ 	.word	0x00000000
        /*0060*/ 	.short	0x0000
        /*0062*/ 	.short	0x0000
        /*0064*/ 	.byte	0x00, 0xf5, 0x21, 0x00


	//----- nvinfo : EIATTR_SPARSE_MMA_MASK
	.align		4
.L_57:
        /*0068*/ 	.byte	0x03, 0x50
        /*006a*/ 	.short	0x0000


	//----- nvinfo : EIATTR_MAXREG_COUNT
	.align		4
        /*006c*/ 	.byte	0x03, 0x1b
        /*006e*/ 	.short	0x00ff


	//----- nvinfo : EIATTR_NUM_BARRIERS
	.align		4
        /*0070*/ 	.byte	0x02, 0x4c
        /*0072*/ 	.byte	0x01
	.zero		1


	//----- nvinfo : EIATTR_MERCURY_ISA_VERSION
	.align		4
        /*0074*/ 	.byte	0x03, 0x5f
        /*0076*/ 	.short	0x0101


	//----- nvinfo : EIATTR_VRC_CTA_INIT_COUNT
	.align		4
        /*0078*/ 	.byte	0x02, 0x4a
	.zero		1
	.zero		1


	//----- nvinfo : EIATTR_EXIT_INSTR_OFFSETS
	.align		4
        /*007c*/ 	.byte	0x04, 0x1c
        /*007e*/ 	.short	(.L_59 - .L_58)


	//   ....[0]....
.L_58:
        /*0080*/ 	.word	0x00000a60


	//   ....[1]....
        /*0084*/ 	.word	0x00000bb0


	//   ....[2]....
        /*0088*/ 	.word	0x00000bd0


	//----- nvinfo : EIATTR_CBANK_PARAM_SIZE
	.align		4
.L_59:
        /*008c*/ 	.byte	0x03, 0x19
        /*008e*/ 	.short	0x0024


	//----- nvinfo : EIATTR_PARAM_CBANK
	.align		4
        /*0090*/ 	.byte	0x04, 0x0a
        /*0092*/ 	.short	(.L_61 - .L_60)
	.align		4
.L_60:
        /*0094*/ 	.word	index@(.nv.constant0._Z24gemm_multi_acc_TN_kernelILi4EEvPKfS1_Pfiii)
        /*0098*/ 	.short	0x0380
        /*009a*/ 	.short	0x0024


	//----- nvinfo : EIATTR_SW_WAR
	.align		4
.L_61:
        /*009c*/ 	.byte	0x04, 0x36
        /*009e*/ 	.short	(.L_63 - .L_62)
.L_62:
        /*00a0*/ 	.word	0x00000008
.L_63:


//--------------------- .nv.info._Z24gemm_multi_acc_TN_kernelILi2EEvPKfS1_Pfiii --------------------------
	.section	.nv.info._Z24gemm_multi_acc_TN_kernelILi2EEvPKfS1_Pfiii,"",@"SHT_CUDA_INFO"
	.sectionflags	@""
	.align	4


	//----- nvinfo : EIATTR_CUDA_API_VERSION
	.align		4
        /*0000*/ 	.byte	0x04, 0x37
        /*0002*/ 	.short	(.L_65 - .L_64)
.L_64:
        /*0004*/ 	.word	0x00000082


	//----- nvinfo : EIATTR_KPARAM_INFO
	.align		4
.L_65:
        /*0008*/ 	.byte	0x04, 0x17
        /*000a*/ 	.short	(.L_67 - .L_66)
.L_66:
        /*000c*/ 	.word	0x00000000
        /*0010*/ 	.short	0x0005
        /*0012*/ 	.short	0x0020
        /*0014*/ 	.byte	0x00, 0xf0, 0x11, 0x00


	//----- nvinfo : EIATTR_KPARAM_INFO
	.align		4
.L_67:
        /*0018*/ 	.byte	0x04, 0x17
        /*001a*/ 	.short	(.L_69 - .L_68)
.L_68:
        /*001c*/ 	.word	0x00000000
        /*0020*/ 	.short	0x0004
        /*0022*/ 	.short	0x001c
        /*0024*/ 	.byte	0x00, 0xf0, 0x11, 0x00


	//----- nvinfo : EIATTR_KPARAM_INFO
	.align		4
.L_69:
        /*0028*/ 	.byte	0x04, 0x17
        /*002a*/ 	.short	(.L_71 - .L_70)
.L_70:
        /*002c*/ 	.word	0x00000000
        /*0030*/ 	.short	0x0003
        /*0032*/ 	.short	0x0018
        /*0034*/ 	.byte	0x00, 0xf0, 0x11, 0x00


	//----- nvinfo : EIATTR_KPARAM_INFO
	.align		4
.L_71:
        /*0038*/ 	.byte	0x04, 0x17
        /*003a*/ 	.short	(.L_73 - .L_72)
.L_72:
        /*003c*/ 	.word	0x00000000
        /*0040*/ 	.short	0x0002
        /*0042*/ 	.short	0x0010
        /*0044*/ 	.byte	0x00, 0xf5, 0x21, 0x00


	//----- nvinfo : EIATTR_KPARAM_INFO
	.align		4
.L_73:
        /*0048*/ 	.byte	0x04, 0x17
        /*004a*/ 	.short	(.L_75 - .L_74)
.L_74:
        /*004c*/ 	.word	0x00000000
        /*0050*/ 	.short	0x0001
        /*0052*/ 	.short	0x0008
        /*0054*/ 	.byte	0x00, 0xf5, 0x21, 0x00


	//----- nvinfo : EIATTR_KPARAM_INFO
	.align		4
.L_75:
        /*0058*/ 	.byte	0x04, 0x17
        /*005a*/ 	.short	(.L_77 - .L_76)
.L_76:
        /*005c*/ 	.word	0x00000000
        /*0060*/ 	.short	0x0000
        /*0062*/ 	.short	0x0000
        /*0064*/ 	.byte	0x00, 0xf5, 0x21, 0x00


	//----- nvinfo : EIATTR_SPARSE_MMA_MASK
	.align		4
.L_77:
        /*0068*/ 	.byte	0x03, 0x50
        /*006a*/ 	.short	0x0000


	//----- nvinfo : EIATTR_MAXREG_COUNT
	.align		4
        /*006c*/ 	.byte	0x03, 0x1b
        /*006e*/ 	.short	0x00ff


	//----- nvinfo : EIATTR_NUM_BARRIERS
	.align		4
        /*0070*/ 	.byte	0x02, 0x4c
        /*0072*/ 	.byte	0x01
	.zero		1


	//----- nvinfo : EIATTR_MERCURY_ISA_VERSION
	.align		4
        /*0074*/ 	.byte	0x03, 0x5f
        /*0076*/ 	.short	0x0101


	//----- nvinfo : EIATTR_VRC_CTA_INIT_COUNT
	.align		4
        /*0078*/ 	.byte	0x02, 0x4a
	.zero		1
	.zero		1


	//----- nvinfo : EIATTR_EXIT_INSTR_OFFSETS
	.align		4
        /*007c*/ 	.byte	0x04, 0x1c
        /*007e*/ 	.short	(.L_79 - .L_78)


	//   ....[0]....
.L_78:
        /*0080*/ 	.word	0x000007b0


	//   ....[1]....
        /*0084*/ 	.word	0x00000850


	//   ....[2]....
        /*0088*/ 	.word	0x000008c0


	//----- nvinfo : EIATTR_CBANK_PARAM_SIZE
	.align		4
.L_79:
        /*008c*/ 	.byte	0x03, 0x19
        /*008e*/ 	.short	0x0024


	//----- nvinfo : EIATTR_PARAM_CBANK
	.align		4
        /*0090*/ 	.byte	0x04, 0x0a
        /*0092*/ 	.short	(.L_81 - .L_80)
	.align		4
.L_80:
        /*0094*/ 	.word	index@(.nv.constant0._Z24gemm_multi_acc_TN_kernelILi2EEvPKfS1_Pfiii)
        /*0098*/ 	.short	0x0380
        /*009a*/ 	.short	0x0024


	//----- nvinfo : EIATTR_SW_WAR
	.align		4
.L_81:
        /*009c*/ 	.byte	0x04, 0x36
        /*009e*/ 	.short	(.L_83 - .L_82)
.L_82:
        /*00a0*/ 	.word	0x00000008
.L_83:


//--------------------- .nv.info._Z24gemm_multi_acc_TN_kernelILi1EEvPKfS1_Pfiii --------------------------
	.section	.nv.info._Z24gemm_multi_acc_TN_kernelILi1EEvPKfS1_Pfiii,"",@"SHT_CUDA_INFO"
	.sectionflags	@""
	.align	4


	//----- nvinfo : EIATTR_CUDA_API_VERSION
	.align		4
        /*0000*/ 	.byte	0x04, 0x37
        /*0002*/ 	.short	(.L_85 - .L_84)
.L_84:
        /*0004*/ 	.word	0x00000082


	//----- nvinfo : EIATTR_KPARAM_INFO
	.align		4
.L_85:
        /*0008*/ 	.byte	0x04, 0x17
        /*000a*/ 	.short	(.L_87 - .L_86)
.L_86:
        /*000c*/ 	.word	0x00000000
        /*0010*/ 	.short	0x0005
        /*0012*/ 	.short	0x0020
        /*0014*/ 	.byte	0x00, 0xf0, 0x11, 0x00


	//----- nvinfo : EIATTR_KPARAM_INFO
	.align		4
.L_87:
        /*0018*/ 	.byte	0x04, 0x17
        /*001a*/ 	.short	(.L_89 - .L_88)
.L_88:
        /*001c*/ 	.word	0x00000000
        /*0020*/ 	.short	0x0004
        /*0022*/ 	.short	0x001c
        /*0024*/ 	.byte	0x00, 0xf0, 0x11, 0x00


	//----- nvinfo : EIATTR_KPARAM_INFO
	.align		4
.L_89:
        /*0028*/ 	.byte	0x04, 0x17
        /*002a*/ 	.short	(.L_91 - .L_90)
.L_90:
        /*002c*/ 	.word	0x00000000
        /*0030*/ 	.short	0x0003
        /*0032*/ 	.short	0x0018
        /*0034*/ 	.byte	0x00, 0xf0, 0x11, 0x00


	//----- nvinfo : EIATTR_KPARAM_INFO
	.align		4
.L_91:
        /*0038*/ 	.byte	0x04, 0x17
        /*003a*/ 	.short	(.L_93 - .L_92)
.L_92:
        /*003c*/ 	.word	0x00000000
        /*0040*/ 	.short	0x0002
        /*0042*/ 	.short	0x0010
        /*0044*/ 	.byte	0x00, 0xf5, 0x21, 0x00


	//----- nvinfo : EIATTR_KPARAM_INFO
	.align		4
.L_93:
        /*0048*/ 	.byte	0x04, 0x17
        /*004a*/ 	.short	(.L_95 - .L_94)
.L_94:
        /*004c*/ 	.word	0x00000000
        /*0050*/ 	.short	0x0001
        /*0052*/ 	.short	0x0008
        /*0054*/ 	.byte	0x00, 0xf5, 0x21, 0x00


	//----- nvinfo : EIATTR_KPARAM_INFO
	.align		4
.L_95:
        /*0058*/ 	.byte	0x04, 0x17
        /*005a*/ 	.short	(.L_97 - .L_96)
.L_96:
        /*005c*/ 	.word	0x00000000
        /*0060*/ 	.short	0x0000
        /*0062*/ 	.short	0x0000
        /*0064*/ 	.byte	0x00, 0xf5, 0x21, 0x00


	//----- nvinfo : EIATTR_SPARSE_MMA_MASK
	.align		4
.L_97:
        /*0068*/ 	.byte	0x03, 0x50
        /*006a*/ 	.short	0x0000


	//----- nvinfo : EIATTR_MAXREG_COUNT
	.align		4
        /*006c*/ 	.byte	0x03, 0x1b
        /*006e*/ 	.short	0x00ff


	//----- nvinfo : EIATTR_NUM_BARRIERS
	.align		4
        /*0070*/ 	.byte	0x02, 0x4c
        /*0072*/ 	.byte	0x01
	.zero		1


	//----- nvinfo : EIATTR_MERCURY_ISA_VERSION
	.align		4
        /*0074*/ 	.byte	0x03, 0x5f
        /*0076*/ 	.short	0x0101


	//----- nvinfo : EIATTR_VRC_CTA_INIT_COUNT
	.align		4
        /*0078*/ 	.byte	0x02, 0x4a
	.zero		1
	.zero		1


	//----- nvinfo : EIATTR_EXIT_INSTR_OFFSETS
	.align		4
        /*007c*/ 	.byte	0x04, 0x1c
        /*007e*/ 	.short	(.L_99 - .L_98)


	//   ....[0]....
.L_98:
        /*0080*/ 	.word	0x00000e10


	//   ....[1]....
        /*0084*/ 	.word	0x00000e60


	//----- nvinfo : EIATTR_CBANK_PARAM_SIZE
	.align		4
.L_99:
        /*0088*/ 	.byte	0x03, 0x19
        /*008a*/ 	.short	0x0024


	//----- nvinfo : EIATTR_PARAM_CBANK
	.align		4
        /*008c*/ 	.byte	0x04, 0x0a
        /*008e*/ 	.short	(.L_101 - .L_100)
	.align		4
.L_100:
        /*0090*/ 	.word	index@(.nv.constant0._Z24gemm_multi_acc_TN_kernelILi1EEvPKfS1_Pfiii)
        /*0094*/ 	.short	0x0380
        /*0096*/ 	.short	0x0024


	//----- nvinfo : EIATTR_SW_WAR
	.align		4
.L_101:
        /*0098*/ 	.byte	0x04, 0x36
        /*009a*/ 	.short	(.L_103 - .L_102)
.L_102:
        /*009c*/ 	.word	0x00000008
.L_103:


//--------------------- .nv.callgraph             --------------------------
	.section	.nv.callgraph,"",@"SHT_CUDA_CALLGRAPH"
	.align	4
	.sectionentsize	8
	.align		4
        /*0000*/ 	.word	0x00000000
	.align		4
        /*0004*/ 	.word	0xffffffff
	.align		4
        /*0008*/ 	.word	0x00000000
	.align		4
        /*000c*/ 	.word	0xfffffffe
	.align		4
        /*0010*/ 	.word	0x00000000
	.align		4
        /*0014*/ 	.word	0xfffffffd
	.align		4
        /*0018*/ 	.word	0x00000000
	.align		4
        /*001c*/ 	.word	0xfffffffc


//--------------------- .text._Z24gemm_multi_acc_TN_kernelILi8EEvPKfS1_Pfiii --------------------------
	.section	.text._Z24gemm_multi_acc_TN_kernelILi8EEvPKfS1_Pfiii,"ax",@progbits
	.align	128
        .global         _Z24gemm_multi_acc_TN_kernelILi8EEvPKfS1_Pfiii
        .type           _Z24gemm_multi_acc_TN_kernelILi8EEvPKfS1_Pfiii,@function
        .size           _Z24gemm_multi_acc_TN_kernelILi8EEvPKfS1_Pfiii,(.L_x_13 - _Z24gemm_multi_acc_TN_kernelILi8EEvPKfS1_Pfiii)
        .other          _Z24gemm_multi_acc_TN_kernelILi8EEvPKfS1_Pfiii,@"STO_CUDA_ENTRY STV_DEFAULT"
_Z24gemm_multi_acc_TN_kernelILi8EEvPKfS1_Pfiii:
.text._Z24gemm_multi_acc_TN_kernelILi8EEvPKfS1_Pfiii:
[----:B------:R-:W-:Y:S01]  /*0000*/  LDC R1, c[0x0][0x37c] ;  /* 0x0000df00ff017b82 */ /* 0x000fe20000000800 */
[----:B------:R-:W0:Y:S01]  /*0010*/  S2R R29, SR_TID.X ;  /* 0x00000000001d7919 */ /* 0x000e220000002100 */
[----:B------:R-:W1:Y:S01]  /*0020*/  LDCU UR10, c[0x0][0x3a0] ;  /* 0x00007400ff0a77ac */ /* 0x000e620008000800 */
[----:B------:R-:W-:Y:S01]  /*0030*/  HFMA2 R33, -RZ, RZ, 0, 0 ;  /* 0x00000000ff217431 */ /* 0x000fe200000001ff */
[----:B------:R-:W-:Y:S01]  /*0040*/  CS2R R22, SRZ ;  /* 0x0000000000167805 */ /* 0x000fe2000001ff00 */
[----:B------:R-:W2:Y:S01]  /*0050*/  S2R R30, SR_TID.Y ;  /* 0x00000000001e7919 */ /* 0x000ea20000002200 */
[----:B------:R-:W-:Y:S02]  /*0060*/  CS2R R20, SRZ ;  /* 0x0000000000147805 */ /* 0x000fe4000001ff00 */
[----:B------:R-:W-:Y:S02]  /*0070*/  CS2R R34, SRZ ;  /* 0x0000000000227805 */ /* 0x000fe4000001ff00 */
[----:B------:R-:W-:Y:S01]  /*0080*/  MOV R36, RZ ;  /* 0x000000ff00247202 */ /* 0x000fe20000000f00 */
[----:B------:R-:W2:Y:S01]  /*0090*/  S2R R3, SR_CTAID.Y ;  /* 0x0000000000037919 */ /* 0x000ea20000002600 */
[----:B------:R-:W3:Y:S01]  /*00a0*/  LDCU.64 UR8, c[0x0][0x358] ;  /* 0x00006b00ff0877ac */ /* 0x000ee20008000a00 */
[----:B------:R-:W4:Y:S01]  /*00b0*/  S2R R5, SR_CTAID.X ;  /* 0x0000000000057919 */ /* 0x000f220000002500 */
[----:B-1----:R-:W-:Y:S01]  /*00c0*/  UISETP.GE.AND UP0, UPT, UR10, 0x1, UPT ;  /* 0x000000010a00788c */ /* 0x002fe2000bf06270 */
[----:B0-----:R-:W-:-:S02]  /*00d0*/  SHF.L.U32 R26, R29, 0x3, RZ ;  /* 0x000000031d1a7819 */ /* 0x001fc400000006ff */
[----:B--2---:R-:W-:Y:S02]  /*00e0*/  LEA R32, R3, R30, 0x4 ;  /* 0x0000001e03207211 */ /* 0x004fe400078e20ff */
[----:B----4-:R-:W-:-:S04]  /*00f0*/  LEA R31, R5, R26, 0x7 ;  /* 0x0000001a051f7211 */ /* 0x010fc800078e38ff */
[----:B---3--:R-:W-:Y:S05]  /*0100*/  BRA.U !UP0, `(.L_x_0) ;  /* 0x0000000d08e87547 */ /* 0x008fea000b800000 */
[----:B------:R-:W0:Y:S01]  /*0110*/  S2UR UR7, SR_CgaCtaId ;  /* 0x00000000000779c3 */ /* 0x000e220000008800 */
[----:B------:R-:W1:Y:S01]  /*0120*/  LDCU UR6, c[0x0][0x39c] ;  /* 0x00007380ff0677ac */ /* 0x000e620008000800 */
[----:B------:R-:W-:Y:S01]  /*0130*/  MOV R22, RZ ;  /* 0x000000ff00167202 */ /* 0x000fe20000000f00 */
[----:B------:R-:W-:Y:S01]  /*0140*/  IMAD R25, R32, UR10, R29 ;  /* 0x0000000a20197c24 */ /* 0x000fe2000f8e021d */
[----:B------:R-:W-:Y:S01]  /*0150*/  UMOV UR5, 0x400 ;  /* 0x0000040000057882 */ /* 0x000fe20000000000 */
[----:B------:R-:W-:Y:S01]  /*0160*/  UIADD3 UR4, UPT, UPT, UR10, 0xf, URZ ;  /* 0x0000000f0a047890 */ /* 0x000fe2000fffe0ff */
[----:B------:R-:W2:Y:S03]  /*0170*/  LDCU UR14, c[0x0][0x3a0] ;  /* 0x00007400ff0e77ac */ /* 0x000ea60008000800 */
[----:B------:R-:W-:Y:S01]  /*0180*/  USHF.R.U32.HI UR4, URZ, 0x4, UR4 ;  /* 0x00000004ff047899 */ /* 0x000fe20008011604 */
[----:B------:R-:W3:Y:S01]  /*0190*/  LDCU UR11, c[0x0][0x398] ;  /* 0x00007300ff0b77ac */ /* 0x000ee20008000800 */
[----:B------:R-:W4:Y:S01]  /*01a0*/  LDCU.64 UR12, c[0x0][0x388] ;  /* 0x00007100ff0c77ac */ /* 0x000f220008000a00 */
[----:B-1----:R-:W-:Y:S01]  /*01b0*/  IMAD R28, R30, UR6, RZ ;  /* 0x000000061e1c7c24 */ /* 0x002fe2000f8e02ff */
[----:B------:R-:W-:-:S02]  /*01c0*/  UIADD3 UR6, UPT, UPT, UR5, 0x400, URZ ;  /* 0x0000040005067890 */ /* 0x000fc4000fffe0ff */
[----:B0-----:R-:W-:Y:S02]  /*01d0*/  ULEA UR5, UR7, UR5, 0x18 ;  /* 0x0000000507057291 */ /* 0x001fe4000f8ec0ff */
[----:B------:R-:W-:Y:S01]  /*01e0*/  LEA R3, R5, R28, 0x7 ;  /* 0x0000001c05037211 */ /* 0x000fe200078e38ff */
[----:B------:R-:W-:Y:S02]  /*01f0*/  ULEA UR6, UR7, UR6, 0x18 ;  /* 0x0000000607067291 */ /* 0x000fe4000f8ec0ff */
[----:B------:R-:W-:Y:S01]  /*0200*/  UIADD3 UR4, UPT, UPT, -UR4, URZ, URZ ;  /* 0x000000ff04047290 */ /* 0x000fe2000fffe1ff */
[----:B------:R-:W-:Y:S02]  /*0210*/  IADD3 R26, PT, PT, R26, R3, RZ ;  /* 0x000000031a1a7210 */ /* 0x000fe40007ffe0ff */
[----:B------:R-:W-:Y:S02]  /*0220*/  LEA R24, R30, UR5, 0x6 ;  /* 0x000000051e187c11 */ /* 0x000fe4000f8e30ff */
[----:B------:R-:W-:-:S02]  /*0230*/  LEA R27, R29, UR6, 0x5 ;  /* 0x000000061d1b7c11 */ /* 0x000fc4000f8e28ff */
[----:B------:R-:W-:Y:S02]  /*0240*/  LEA R2, R29, R24, 0x2 ;  /* 0x000000181d027211 */ /* 0x000fe400078e10ff */
[----:B--234-:R-:W-:-:S07]  /*0250*/  LEA R0, R30, R27, 0x9 ;  /* 0x0000001b1e007211 */ /* 0x01cfce00078e48ff */
.L_x_1:
[----:B------:R-:W0:Y:S01]  /*0260*/  LDC R3, c[0x0][0x39c] ;  /* 0x0000e700ff037b82 */ /* 0x000e220000000800 */
[----:B------:R-:W-:Y:S01]  /*0270*/  ISETP.GE.AND P0, PT, R29, UR14, PT ;  /* 0x0000000e1d007c0c */ /* 0x000fe2000bf06270 */
[----:B------:R-:W-:Y:S01]  /*0280*/  HFMA2 R11, -RZ, RZ, 0, 0 ;  /* 0x00000000ff0b7431 */ /* 0x000fe200000001ff */
[C---:B------:R-:W-:Y:S02]  /*0290*/  IADD3 R10, PT, PT, R31.reuse, 0x1, RZ ;  /* 0x000000011f0a7810 */ /* 0x040fe40007ffe0ff */
[----:B------:R-:W-:Y:S02]  /*02a0*/  ISETP.GE.OR P2, PT, R32, UR11, P0 ;  /* 0x0000000b20007c0c */ /* 0x000fe40008746670 */
[----:B------:R-:W-:-:S04]  /*02b0*/  IADD3 R5, P0, PT, R31, R28, RZ ;  /* 0x0000001c1f057210 */ /* 0x000fc80007f1e0ff */
[----:B------:R-:W-:Y:S02]  /*02c0*/  LEA.HI.X.SX32 R12, R28, RZ, 0x1, P0 ;  /* 0x000000ff1c0c7211 */ /* 0x000fe400000f0eff */
[----:B------:R-:W-:Y:S02]  /*02d0*/  ISETP.GE.AND P0, PT, R30, UR14, PT ;  /* 0x0000000e1e007c0c */ /* 0x000fe4000bf06270 */
[----:B------:R-:W-:-:S03]  /*02e0*/  LEA R4, P3, R5, UR12, 0x2 ;  /* 0x0000000c05047c11 */ /* 0x000fc6000f8610ff */
[----:B------:R-:W1:Y:S01]  /*02f0*/  @!P2 LDC.64 R8, c[0x0][0x380] ;  /* 0x0000e000ff08ab82 */ /* 0x000e620000000a00 */
[----:B------:R-:W-:Y:S02]  /*0300*/  LEA.HI.X R5, R5, UR13, R12, 0x2, P3 ;  /* 0x0000000d05057c11 */ /* 0x000fe400098f140c */
[----:B0-----:R-:W-:-:S04]  /*0310*/  ISETP.GE.AND P1, PT, R31, R3, PT ;  /* 0x000000031f00720c */ /* 0x001fc80003f26270 */
[----:B------:R-:W-:-:S13]  /*0320*/  ISETP.GE.OR P1, PT, R30, UR14, P1 ;  /* 0x0000000e1e007c0c */ /* 0x000fda0008f26670 */
[----:B------:R-:W0:Y:S01]  /*0330*/  @!P1 LDC.64 R6, c[0x0][0x388] ;  /* 0x0000e200ff069b82 */ /* 0x000e220000000a00 */
[----:B-1----:R-:W-:Y:S01]  /*0340*/  @!P2 IMAD.WIDE.U32 R8, R25, 0x4, R8 ;  /* 0x000000041908a825 */ /* 0x002fe200078e0008 */
[----:B------:R-:W-:-:S04]  /*0350*/  IADD3 R12, PT, PT, R31, 0x2, RZ ;  /* 0x000000021f0c7810 */ /* 0x000fc80007ffe0ff */
[----:B------:R1:W2:Y:S01]  /*0360*/  @!P2 LDG.E.CONSTANT R11, desc[UR8][R8.64] ;  /* 0x00000008080ba981 */ /* 0x0002a2000c1e9900 */
[-C--:B------:R-:W-:Y:S02]  /*0370*/  ISETP.LT.AND P2, PT, R10, R3.reuse, !P0 ;  /* 0x000000030a00720c */ /* 0x080fe40004741270 */
[C---:B------:R-:W-:Y:S02]  /*0380*/  IADD3 R10, PT, PT, R31.reuse, 0x3, RZ ;  /* 0x000000031f0a7810 */ /* 0x040fe40007ffe0ff */
[----:B------:R-:W-:Y:S02]  /*0390*/  MOV R13, RZ ;  /* 0x000000ff000d7202 */ /* 0x000fe40000000f00 */
[-C--:B------:R-:W-:Y:S02]  /*03a0*/  ISETP.LT.AND P4, PT, R10, R3.reuse, !P0 ;  /* 0x000000030a00720c */ /* 0x080fe40004781270 */
[----:B------:R-:W-:Y:S02]  /*03b0*/  IADD3 R14, PT, PT, R31, 0x4, RZ ;  /* 0x000000041f0e7810 */ /* 0x000fe40007ffe0ff */
[----:B------:R-:W-:-:S02]  /*03c0*/  ISETP.LT.AND P5, PT, R12, R3, !P0 ;  /* 0x000000030c00720c */ /* 0x000fc400047a1270 */
[C---:B------:R-:W-:Y:S01]  /*03d0*/  IADD3 R10, PT, PT, R31.reuse, 0x5, RZ ;  /* 0x000000051f0a7810 */ /* 0x040fe20007ffe0ff */
[----:B------:R-:W3:Y:S01]  /*03e0*/  @P2 LDG.E.CONSTANT R9, desc[UR8][R4.64+0x4] ;  /* 0x0000040804092981 */ /* 0x000ee2000c1e9900 */
[C---:B-1----:R-:W-:Y:S01]  /*03f0*/  IADD3 R8, PT, PT, R31.reuse, 0x6, RZ ;  /* 0x000000061f087810 */ /* 0x042fe20007ffe0ff */
[----:B0-----:R-:W-:Y:S01]  /*0400*/  @!P1 IMAD.WIDE R6, R26, 0x4, R6 ;  /* 0x000000041a069825 */ /* 0x001fe200078e0206 */
[----:B------:R-:W-:-:S03]  /*0410*/  IADD3 R12, PT, PT, R31, 0x7, RZ ;  /* 0x000000071f0c7810 */ /* 0x000fc60007ffe0ff */
[----:B------:R-:W4:Y:S01]  /*0420*/  @P4 LDG.E.CONSTANT R17, desc[UR8][R4.64+0xc] ;  /* 0x00000c0804114981 */ /* 0x000f22000c1e9900 */
[-C--:B------:R-:W-:Y:S02]  /*0430*/  ISETP.LT.AND P3, PT, R14, R3.reuse, !P0 ;  /* 0x000000030e00720c */ /* 0x080fe40004761270 */
[-C--:B------:R-:W-:Y:S01]  /*0440*/  ISETP.LT.AND P6, PT, R10, R3.reuse, !P0 ;  /* 0x000000030a00720c */ /* 0x080fe200047c1270 */
[----:B------:R-:W5:Y:S01]  /*0450*/  @!P1 LDG.E.CONSTANT R13, desc[UR8][R6.64] ;  /* 0x00000008060d9981 */ /* 0x000f62000c1e9900 */
[-C--:B------:R-:W-:Y:S02]  /*0460*/  ISETP.LT.AND P1, PT, R8, R3.reuse, !P0 ;  /* 0x000000030800720c */ /* 0x080fe40004721270 */
[----:B------:R-:W-:Y:S01]  /*0470*/  ISETP.LT.AND P0, PT, R12, R3, !P0 ;  /* 0x000000030c00720c */ /* 0x000fe20004701270 */
[----:B------:R-:W4:Y:S06]  /*0480*/  @P5 LDG.E.CONSTANT R15, desc[UR8][R4.64+0x8] ;  /* 0x00000808040f5981 */ /* 0x000f2c000c1e9900 */
[----:B------:R-:W4:Y:S04]  /*0490*/  @P3 LDG.E.CONSTANT R37, desc[UR8][R4.64+0x10] ;  /* 0x0000100804253981 */ /* 0x000f28000c1e9900 */
[----:B------:R-:W4:Y:S04]  /*04a0*/  @P6 LDG.E.CONSTANT R39, desc[UR8][R4.64+0x14] ;  /* 0x0000140804276981 */ /* 0x000f28000c1e9900 */
[----:B------:R-:W4:Y:S04]  /*04b0*/  @P1 LDG.E.CONSTANT R41, desc[UR8][R4.64+0x18] ;  /* 0x0000180804291981 */ /* 0x000f28000c1e9900 */
[----:B------:R-:W4:Y:S04]  /*04c0*/  @P0 LDG.E.CONSTANT R43, desc[UR8][R4.64+0x1c] ;  /* 0x00001c08042b0981 */ /* 0x000f28000c1e9900 */
[----:B--2---:R-:W-:Y:S04]  /*04d0*/  STS [R2], R11 ;  /* 0x0000000b02007388 */ /* 0x004fe80000000800 */
[----:B------:R-:W-:Y:S04]  /*04e0*/  @!P2 STS [R0+0x4], RZ ;  /* 0x000004ff0000a388 */ /* 0x000fe80000000800 */
[----:B------:R-:W-:Y:S04]  /*04f0*/  @!P5 STS [R0+0x8], RZ ;  /* 0x000008ff0000d388 */ /* 0x000fe80000000800 */
[----:B------:R-:W-:Y:S04]  /*0500*/  @!P4 STS [R0+0xc], RZ ;  /* 0x00000cff0000c388 */ /* 0x000fe80000000800 */
[----:B------:R-:W-:Y:S04]  /*0510*/  @!P3 STS [R0+0x10], RZ ;  /* 0x000010ff0000b388 */ /* 0x000fe80000000800 */
[----:B------:R-:W-:Y:S04]  /*0520*/  @!P6 STS [R0+0x14], RZ ;  /* 0x000014ff0000e388 */ /* 0x000fe80000000800 */
[----:B------:R-:W-:Y:S04]  /*0530*/  @!P1 STS [R0+0x18], RZ ;  /* 0x000018ff00009388 */ /* 0x000fe80000000800 */
[----:B------:R-:W-:Y:S04]  /*0540*/  @!P0 STS [R0+0x1c], RZ ;  /* 0x00001cff00008388 */ /* 0x000fe80000000800 */
[----:B-----5:R-:W-:Y:S04]  /*0550*/  STS [R0], R13 ;  /* 0x0000000d00007388 */ /* 0x020fe80000000800 */
[----:B---3--:R-:W-:Y:S04]  /*0560*/  @P2 STS [R0+0x4], R9 ;  /* 0x0000040900002388 */ /* 0x008fe80000000800 */
[----:B----4-:R-:W-:Y:S04]  /*0570*/  @P5 STS [R0+0x8], R15 ;  /* 0x0000080f00005388 */ /* 0x010fe80000000800 */
[----:B------:R-:W-:Y:S04]  /*0580*/  @P4 STS [R0+0xc], R17 ;  /* 0x00000c1100004388 */ /* 0x000fe80000000800 */
[----:B------:R-:W-:Y:S04]  /*0590*/  @P3 STS [R0+0x10], R37 ;  /* 0x0000102500003388 */ /* 0x000fe80000000800 */
[----:B------:R-:W-:Y:S04]  /*05a0*/  @P6 STS [R0+0x14], R39 ;  /* 0x0000142700006388 */ /* 0x000fe80000000800 */
[----:B------:R-:W-:Y:S04]  /*05b0*/  @P1 STS [R0+0x18], R41 ;  /* 0x0000182900001388 */ /* 0x000fe80000000800 */
[----:B------:R-:W-:Y:S01]  /*05c0*/  @P0 STS [R0+0x1c], R43 ;  /* 0x00001c2b00000388 */ /* 0x000fe20000000800 */
[----:B------:R-:W-:Y:S06]  /*05d0*/  BAR.SYNC.DEFER_BLOCKING 0x0 ;  /* 0x0000000000007b1d */ /* 0x000fec0000010000 */
[----:B------:R-:W-:Y:S04]  /*05e0*/  LDS.128 R12, [R24] ;  /* 0x00000000180c7984 */ /* 0x000fe80000000c00 */
[----:B------:R-:W0:Y:S04]  /*05f0*/  LDS.128 R16, [R27] ;  /* 0x000000001b107984 */ /* 0x000e280000000c00 */
[----:B------:R-:W1:Y:S04]  /*0600*/  LDS.128 R8, [R27+0x10] ;  /* 0x000010001b087984 */ /* 0x000e680000000c00 */
[----:B------:R-:W2:Y:S01]  /*0610*/  LDS.128 R4, [R27+0x200] ;  /* 0x000200001b047984 */ /* 0x000ea20000000c00 */
[C---:B0-----:R-:W-:Y:S01]  /*0620*/  FFMA R35, R12.reuse, R16, R35 ;  /* 0x000000100c237223 */ /* 0x041fe20000000023 */
[C---:B------:R-:W-:Y:S01]  /*0630*/  FFMA R36, R12.reuse, R17, R36 ;  /* 0x000000110c247223 */ /* 0x040fe20000000024 */
[C---:B------:R-:W-:Y:S01]  /*0640*/  FFMA R23, R12.reuse, R18, R23 ;  /* 0x000000120c177223 */ /* 0x040fe20000000017 */
[----:B------:R-:W-:-:S02]  /*0650*/  FFMA R20, R12, R19, R20 ;  /* 0x000000130c147223 */ /* 0x000fc40000000014 */
[----:B------:R-:W0:Y:S01]  /*0660*/  LDS.128 R16, [R27+0x210] ;  /* 0x000210001b107984 */ /* 0x000e220000000c00 */
[C---:B-1----:R-:W-:Y:S01]  /*0670*/  FFMA R33, R12.reuse, R8, R33 ;  /* 0x000000080c217223 */ /* 0x042fe20000000021 */
[C---:B------:R-:W-:Y:S01]  /*0680*/  FFMA R34, R12.reuse, R9, R34 ;  /* 0x000000090c227223 */ /* 0x040fe20000000022 */
[C---:B------:R-:W-:Y:S01]  /*0690*/  FFMA R21, R12.reuse, R10, R21 ;  /* 0x0000000a0c157223 */ /* 0x040fe20000000015 */
[----:B------:R-:W-:Y:S02]  /*06a0*/  FFMA R12, R12, R11, R22 ;  /* 0x0000000b0c0c7223 */ /* 0x000fe40000000016 */
[----:B------:R-:W1:Y:S01]  /*06b0*/  LDS.128 R8, [R27+0x400] ;  /* 0x000400001b087984 */ /* 0x000e620000000c00 */
[C---:B--2---:R-:W-:Y:S01]  /*06c0*/  FFMA R37, R13.reuse, R5, R36 ;  /* 0x000000050d257223 */ /* 0x044fe20000000024 */
[----:B------:R-:W-:Y:S01]  /*06d0*/  FFMA R35, R4, R13, R35 ;  /* 0x0000000d04237223 */ /* 0x000fe20000000023 */
[C---:B------:R-:W-:Y:S01]  /*06e0*/  FFMA R39, R13.reuse, R6, R23 ;  /* 0x000000060d277223 */ /* 0x040fe20000000017 */
[----:B------:R-:W-:-:S02]  /*06f0*/  FFMA R36, R13, R7, R20 ;  /* 0x000000070d247223 */ /* 0x000fc40000000014 */
[----:B------:R-:W2:Y:S01]  /*0700*/  LDS.128 R4, [R27+0x410] ;  /* 0x000410001b047984 */ /* 0x000ea20000000c00 */
[----:B0-----:R-:W-:-:S03]  /*0710*/  FFMA R41, R13, R18, R21 ;  /* 0x000000120d297223 */ /* 0x001fc60000000015 */
[----:B------:R-:W0:Y:S01]  /*0720*/  LDS.128 R20, [R27+0x600] ;  /* 0x000600001b147984 */ /* 0x000e220000000c00 */
[----:B------:R-:W-:Y:S01]  /*0730*/  FFMA R33, R16, R13, R33 ;  /* 0x0000000d10217223 */ /* 0x000fe20000000021 */
[C---:B------:R-:W-:Y:S01]  /*0740*/  FFMA R34, R13.reuse, R17, R34 ;  /* 0x000000110d227223 */ /* 0x040fe20000000022 */
[----:B------:R-:W-:Y:S01]  /*0750*/  FFMA R12, R13, R19, R12 ;  /* 0x000000130d0c7223 */ /* 0x000fe2000000000c */
[----:B-1----:R-:W-:Y:S01]  /*0760*/  FFMA R35, R8, R14, R35 ;  /* 0x0000000e08237223 */ /* 0x002fe20000000023 */
[C---:B------:R-:W-:Y:S01]  /*0770*/  FFMA R8, R14.reuse, R9, R37 ;  /* 0x000000090e087223 */ /* 0x040fe20000000025 */
[C---:B------:R-:W-:Y:S01]  /*0780*/  FFMA R39, R14.reuse, R10, R39 ;  /* 0x0000000a0e277223 */ /* 0x040fe20000000027 */
[----:B------:R-:W-:Y:S01]  /*0790*/  FFMA R36, R14, R11, R36 ;  /* 0x0000000b0e247223 */ /* 0x000fe20000000024 */
[----:B------:R-:W1:Y:S01]  /*07a0*/  LDS.128 R16, [R27+0x610] ;  /* 0x000610001b107984 */ /* 0x000e620000000c00 */
[----:B--2---:R-:W-:Y:S01]  /*07b0*/  FFMA R33, R4, R14, R33 ;  /* 0x0000000e04217223 */ /* 0x004fe20000000021 */
[C---:B------:R-:W-:Y:S01]  /*07c0*/  FFMA R34, R14.reuse, R5, R34 ;  /* 0x000000050e227223 */ /* 0x040fe20000000022 */
[C---:B------:R-:W-:Y:S01]  /*07d0*/  FFMA R41, R14.reuse, R6, R41 ;  /* 0x000000060e297223 */ /* 0x040fe20000000029 */
[----:B------:R-:W-:-:S02]  /*07e0*/  FFMA R12, R14, R7, R12 ;  /* 0x000000070e0c7223 */ /* 0x000fc4000000000c */
[----:B------:R-:W-:Y:S01]  /*07f0*/  LDS.128 R4, [R24+0x10] ;  /* 0x0000100018047984 */ /* 0x000fe20000000c00 */
[----:B0-----:R-:W-:-:S03]  /*0800*/  FFMA R14, R15, R21, R8 ;  /* 0x000000150f0e7223 */ /* 0x001fc60000000008 */
[----:B------:R-:W0:Y:S01]  /*0810*/  LDS.128 R8, [R27+0x800] ;  /* 0x000800001b087984 */ /* 0x000e220000000c00 */
[----:B------:R-:W-:Y:S01]  /*0820*/  FFMA R13, R20, R15, R35 ;  /* 0x0000000f140d7223 */ /* 0x000fe20000000023 */
[C---:B------:R-:W-:Y:S01]  /*0830*/  FFMA R35, R15.reuse, R22, R39 ;  /* 0x000000160f237223 */ /* 0x040fe20000000027 */
[C---:B------:R-:W-:Y:S02]  /*0840*/  FFMA R36, R15.reuse, R23, R36 ;  /* 0x000000170f247223 */ /* 0x040fe40000000024 */
[----:B------:R-:W2:Y:S01]  /*0850*/  LDS.128 R20, [R27+0x810] ;  /* 0x000810001b147984 */ /* 0x000ea20000000c00 */
[----:B-1----:R-:W-:Y:S01]  /*0860*/  FFMA R33, R16, R15, R33 ;  /* 0x0000000f10217223 */ /* 0x002fe20000000021 */
[C---:B------:R-:W-:Y:S01]  /*0870*/  FFMA R34, R15.reuse, R17, R34 ;  /* 0x000000110f227223 */ /* 0x040fe20000000022 */
[C---:B------:R-:W-:Y:S01]  /*0880*/  FFMA R41, R15.reuse, R18, R41 ;  /* 0x000000120f297223 */ /* 0x040fe20000000029 */
[----:B------:R-:W-:Y:S01]  /*0890*/  FFMA R16, R15, R19, R12 ;  /* 0x000000130f107223 */ /* 0x000fe2000000000c */
[C---:B0-----:R-:W-:Y:S01]  /*08a0*/  FFMA R17, R4.reuse, R8, R13 ;  /* 0x0000000804117223 */ /* 0x041fe2000000000d */
[----:B------:R-:W-:-:S02]  /*08b0*/  FFMA R38, R4, R9, R14 ;  /* 0x0000000904267223 */ /* 0x000fc4000000000e */
[----:B------:R-:W0:Y:S01]  /*08c0*/  LDS.128 R12, [R27+0xa00] ;  /* 0x000a00001b0c7984 */ /* 0x000e220000000c00 */
[C---:B------:R-:W-:Y:S01]  /*08d0*/  FFMA R35, R4.reuse, R10, R35 ;  /* 0x0000000a04237223 */ /* 0x040fe20000000023 */
[C---:B------:R-:W-:Y:S02]  /*08e0*/  FFMA R36, R4.reuse, R11, R36 ;  /* 0x0000000b04247223 */ /* 0x040fe40000000024 */
[----:B------:R-:W1:Y:S01]  /*08f0*/  LDS.128 R8, [R27+0xa10] ;  /* 0x000a10001b087984 */ /* 0x000e620000000c00 */
[C---:B--2---:R-:W-:Y:S01]  /*0900*/  FFMA R33, R4.reuse, R20, R33 ;  /* 0x0000001404217223 */ /* 0x044fe20000000021 */
[C---:B------:R-:W-:Y:S01]  /*0910*/  FFMA R34, R4.reuse, R21, R34 ;  /* 0x0000001504227223 */ /* 0x040fe20000000022 */
[C---:B------:R-:W-:Y:S01]  /*0920*/  FFMA R41, R4.reuse, R22, R41 ;  /* 0x0000001604297223 */ /* 0x040fe20000000029 */
[----:B------:R-:W-:Y:S01]  /*0930*/  FFMA R4, R4, R23, R16 ;  /* 0x0000001704047223 */ /* 0x000fe20000000010 */
[----:B0-----:R-:W-:Y:S02]  /*0940*/  FFMA R21, R12, R5, R17 ;  /* 0x000000050c157223 */ /* 0x001fe40000000011 */
[----:B------:R-:W0:Y:S01]  /*0950*/  LDS.128 R16, [R27+0xc00] ;  /* 0x000c00001b107984 */ /* 0x000e220000000c00 */
[C---:B------:R-:W-:Y:S01]  /*0960*/  FFMA R23, R5.reuse, R13, R38 ;  /* 0x0000000d05177223 */ /* 0x040fe20000000026 */
[C---:B------:R-:W-:Y:S01]  /*0970*/  FFMA R35, R5.reuse, R14, R35 ;  /* 0x0000000e05237223 */ /* 0x040fe20000000023 */
[C---:B------:R-:W-:Y:S01]  /*0980*/  FFMA R36, R5.reuse, R15, R36 ;  /* 0x0000000f05247223 */ /* 0x040fe20000000024 */
[----:B-1----:R-:W-:Y:S01]  /*0990*/  FFMA R33, R8, R5, R33 ;  /* 0x0000000508217223 */ /* 0x002fe20000000021 */
[----:B------:R-:W1:Y:S01]  /*09a0*/  LDS.128 R12, [R27+0xc10] ;  /* 0x000c10001b0c7984 */ /* 0x000e620000000c00 */
[C---:B------:R-:W-:Y:S01]  /*09b0*/  FFMA R34, R5.reuse, R9, R34 ;  /* 0x0000000905227223 */ /* 0x040fe20000000022 */
[C---:B------:R-:W-:Y:S01]  /*09c0*/  FFMA R41, R5.reuse, R10, R41 ;  /* 0x0000000a05297223 */ /* 0x040fe20000000029 */
[----:B------:R-:W-:-:S02]  /*09d0*/  FFMA R20, R5, R11, R4 ;  /* 0x0000000b05147223 */ /* 0x000fc40000000004 */
[----:B------:R-:W2:Y:S01]  /*09e0*/  LDS.128 R8, [R27+0xe00] ;  /* 0x000e00001b087984 */ /* 0x000ea20000000c00 */
[----:B0-----:R-:W-:Y:S01]  /*09f0*/  FFMA R21, R16, R6, R21 ;  /* 0x0000000610157223 */ /* 0x001fe20000000015 */
[C---:B------:R-:W-:Y:S01]  /*0a00*/  FFMA R22, R6.reuse, R17, R23 ;  /* 0x0000001106167223 */ /* 0x040fe20000000017 */
[C---:B------:R-:W-:Y:S01]  /*0a10*/  FFMA R35, R6.reuse, R18, R35 ;  /* 0x0000001206237223 */ /* 0x040fe20000000023 */
[C---:B------:R-:W-:Y:S02]  /*0a20*/  FFMA R36, R6.reuse, R19, R36 ;  /* 0x0000001306247223 */ /* 0x040fe40000000024 */
[----:B------:R-:W0:Y:S01]  /*0a30*/  LDS.128 R16, [R27+0xe10] ;  /* 0x000e10001b107984 */ /* 0x000e220000000c00 */
[----:B-1----:R-:W-:Y:S01]  /*0a40*/  FFMA R4, R6, R13, R34 ;  /* 0x0000000d06047223 */ /* 0x002fe20000000022 */
[----:B------:R-:W-:Y:S01]  /*0a50*/  FFMA R5, R12, R6, R33 ;  /* 0x000000060c057223 */ /* 0x000fe20000000021 */
[C---:B------:R-:W-:Y:S01]  /*0a60*/  FFMA R37, R6.reuse, R14, R41 ;  /* 0x0000000e06257223 */ /* 0x040fe20000000029 */
[----:B------:R-:W-:Y:S01]  /*0a70*/  FFMA R34, R6, R15, R20 ;  /* 0x0000000f06227223 */ /* 0x000fe20000000014 */
[----:B--2---:R-:W-:Y:S01]  /*0a80*/  FFMA R33, R8, R7, R21 ;  /* 0x0000000708217223 */ /* 0x004fe20000000015 */
[C---:B------:R-:W-:Y:S01]  /*0a90*/  FFMA R6, R7.reuse, R9, R22 ;  /* 0x0000000907067223 */ /* 0x040fe20000000016 */
[C---:B------:R-:W-:Y:S01]  /*0aa0*/  FFMA R35, R7.reuse, R10, R35 ;  /* 0x0000000a07237223 */ /* 0x040fe20000000023 */
[C---:B------:R-:W-:Y:S01]  /*0ab0*/  FFMA R36, R7.reuse, R11, R36 ;  /* 0x0000000b07247223 */ /* 0x040fe20000000024 */
[----:B------:R-:W-:Y:S04]  /*0ac0*/  LDS.128 R20, [R27+0x1000] ;  /* 0x001000001b147984 */ /* 0x000fe80000000c00 */
[----:B------:R-:W1:Y:S04]  /*0ad0*/  LDS.128 R8, [R24+0x20] ;  /* 0x0000200018087984 */ /* 0x000e680000000c00 */
[----:B------:R-:W2:Y:S01]  /*0ae0*/  LDS.128 R12, [R27+0x1010] ;  /* 0x001010001b0c7984 */ /* 0x000ea20000000c00 */
[----:B0-----:R-:W-:Y:S01]  /*0af0*/  FFMA R5, R16, R7, R5 ;  /* 0x0000000710057223 */ /* 0x001fe20000000005 */
[C---:B------:R-:W-:Y:S01]  /*0b00*/  FFMA R4, R7.reuse, R17, R4 ;  /* 0x0000001107047223 */ /* 0x040fe20000000004 */
[C---:B------:R-:W-:Y:S01]  /*0b10*/  FFMA R37, R7.reuse, R18, R37 ;  /* 0x0000001207257223 */ /* 0x040fe20000000025 */
[----:B------:R-:W-:-:S02]  /*0b20*/  FFMA R34, R7, R19, R34 ;  /* 0x0000001307227223 */ /* 0x000fc40000000022 */
[----:B------:R-:W0:Y:S01]  /*0b30*/  LDS.128 R16, [R27+0x1200] ;  /* 0x001200001b107984 */ /* 0x000e220000000c00 */
[C---:B-1----:R-:W-:Y:S01]  /*0b40*/  FFMA R33, R8.reuse, R20, R33 ;  /* 0x0000001408217223 */ /* 0x042fe20000000021 */
[C---:B------:R-:W-:Y:S01]  /*0b50*/  FFMA R20, R8.reuse, R21, R6 ;  /* 0x0000001508147223 */ /* 0x040fe20000000006 */
[C---:B--2---:R-:W-:Y:S01]  /*0b60*/  FFMA R38, R8.reuse, R12, R5 ;  /* 0x0000000c08267223 */ /* 0x044fe20000000005 */
[C---:B------:R-:W-:Y:S02]  /*0b70*/  FFMA R12, R8.reuse, R13, R4 ;  /* 0x0000000d080c7223 */ /* 0x040fe40000000004 */
[----:B------:R-:W1:Y:S01]  /*0b80*/  LDS.128 R4, [R27+0x1210] ;  /* 0x001210001b047984 */ /* 0x000e620000000c00 */
[C---:B------:R-:W-:Y:S01]  /*0b90*/  FFMA R21, R8.reuse, R22, R35 ;  /* 0x0000001608157223 */ /* 0x040fe20000000023 */
[C---:B------:R-:W-:Y:S01]  /*0ba0*/  FFMA R36, R8.reuse, R23, R36 ;  /* 0x0000001708247223 */ /* 0x040fe20000000024 */
[C---:B------:R-:W-:Y:S01]  /*0bb0*/  FFMA R37, R8.reuse, R14, R37 ;  /* 0x0000000e08257223 */ /* 0x040fe20000000025 */
[----:B------:R-:W-:Y:S01]  /*0bc0*/  FFMA R34, R8, R15, R34 ;  /* 0x0000000f08227223 */ /* 0x000fe20000000022 */
[C---:B0-----:R-:W-:Y:S01]  /*0bd0*/  FFMA R35, R9.reuse, R17, R20 ;  /* 0x0000001109237223 */ /* 0x041fe20000000014 */
[----:B------:R-:W-:-:S02]  /*0be0*/  FFMA R8, R9, R18, R21 ;  /* 0x0000001209087223 */ /* 0x000fc40000000015 */
[----:B------:R-:W0:Y:S01]  /*0bf0*/  LDS.128 R20, [R27+0x1400] ;  /* 0x001400001b147984 */ /* 0x000e220000000c00 */
[----:B------:R-:W-:Y:S01]  /*0c00*/  FFMA R33, R16, R9, R33 ;  /* 0x0000000910217223 */ /* 0x000fe20000000021 */
[C---:B------:R-:W-:Y:S02]  /*0c10*/  FFMA R36, R9.reuse, R19, R36 ;  /* 0x0000001309247223 */ /* 0x040fe40000000024 */
[----:B------:R-:W2:Y:S01]  /*0c20*/  LDS.128 R16, [R27+0x1410] ;  /* 0x001410001b107984 */ /* 0x000ea20000000c00 */
[----:B-1----:R-:W-:-:S03]  /*0c30*/  FFMA R5, R9, R5, R12 ;  /* 0x0000000509057223 */ /* 0x002fc6000000000c */
[----:B------:R-:W1:Y:S01]  /*0c40*/  LDS.128 R12, [R27+0x1600] ;  /* 0x001600001b0c7984 */ /* 0x000e620000000c00 */
[----:B------:R-:W-:Y:S01]  /*0c50*/  FFMA R4, R4, R9, R38 ;  /* 0x0000000904047223 */ /* 0x000fe20000000026 */
[C---:B------:R-:W-:Y:S01]  /*0c60*/  FFMA R37, R9.reuse, R6, R37 ;  /* 0x0000000609257223 */ /* 0x040fe20000000025 */
[----:B------:R-:W-:Y:S01]  /*0c70*/  FFMA R34, R9, R7, R34 ;  /* 0x0000000709227223 */ /* 0x000fe20000000022 */
[----:B0-----:R-:W-:Y:S01]  /*0c80*/  FFMA R33, R20, R10, R33 ;  /* 0x0000000a14217223 */ /* 0x001fe20000000021 */
[C---:B------:R-:W-:Y:S01]  /*0c90*/  FFMA R20, R10.reuse, R21, R35 ;  /* 0x000000150a147223 */ /* 0x040fe20000000023 */
[C---:B------:R-:W-:Y:S01]  /*0ca0*/  FFMA R21, R10.reuse, R22, R8 ;  /* 0x000000160a157223 */ /* 0x040fe20000000008 */
[----:B------:R-:W-:Y:S01]  /*0cb0*/  FFMA R8, R10, R23, R36 ;  /* 0x000000170a087223 */ /* 0x000fe20000000024 */
[----:B--2---:R-:W-:Y:S01]  /*0cc0*/  FFMA R9, R16, R10, R4 ;  /* 0x0000000a10097223 */ /* 0x004fe20000000004 */
[C---:B------:R-:W-:Y:S01]  /*0cd0*/  FFMA R36, R10.reuse, R17, R5 ;  /* 0x000000110a247223 */ /* 0x040fe20000000005 */
[C---:B------:R-:W-:Y:S01]  /*0ce0*/  FFMA R37, R10.reuse, R18, R37 ;  /* 0x000000120a257223 */ /* 0x040fe20000000025 */
[----:B------:R-:W0:Y:S01]  /*0cf0*/  LDS.128 R4, [R27+0x1610] ;  /* 0x001610001b047984 */ /* 0x000e220000000c00 */
[----:B------:R-:W-:-:S03]  /*0d00*/  FFMA R34, R10, R19, R34 ;  /* 0x000000130a227223 */ /* 0x000fc60000000022 */
[----:B------:R-:W-:Y:S01]  /*0d10*/  LDS.128 R16, [R24+0x30] ;  /* 0x0000300018107984 */ /* 0x000fe20000000c00 */
[----:B-1----:R-:W-:Y:S01]  /*0d20*/  FFMA R35, R12, R11, R33 ;  /* 0x0000000b0c237223 */ /* 0x002fe20000000021 */
[C---:B------:R-:W-:Y:S01]  /*0d30*/  FFMA R10, R11.reuse, R13, R20 ;  /* 0x0000000d0b0a7223 */ /* 0x040fe20000000014 */
[C---:B------:R-:W-:Y:S01]  /*0d40*/  FFMA R33, R11.reuse, R14, R21 ;  /* 0x0000000e0b217223 */ /* 0x040fe20000000015 */
[C---:B------:R-:W-:Y:S01]  /*0d50*/  FFMA R8, R11.reuse, R15, R8 ;  /* 0x0000000f0b087223 */ /* 0x040fe20000000008 */
        /* <DEDUP_REMOVED lines=9> */
[C---:B------:R-:W-:Y:S01]  /*0df0*/  FFMA R33, R16.reuse, R22, R33 ;  /* 0x0000001610217223 */ /* 0x040fe20000000021 */
[C---:B------:R-:W-:Y:S01]  /*0e00*/  FFMA R22, R16.reuse, R23, R8 ;  /* 0x0000001710167223 */ /* 0x040fe20000000008 */
[C---:B--2---:R-:W-:Y:S01]  /*0e10*/  FFMA R21, R16.reuse, R12, R9 ;  /* 0x0000000c10157223 */ /* 0x044fe20000000009 */
[C---:B------:R-:W-:Y:S01]  /*0e20*/  FFMA R36, R16.reuse, R13, R36 ;  /* 0x0000000d10247223 */ /* 0x040fe20000000024 */
[C---:B------:R-:W-:Y:S01]  /*0e30*/  FFMA R37, R16.reuse, R14, R37 ;  /* 0x0000000e10257223 */ /* 0x040fe20000000025 */
[----:B------:R-:W1:Y:S01]  /*0e40*/  LDS.128 R8, [R27+0x1a10] ;  /* 0x001a10001b087984 */ /* 0x000e620000000c00 */
[----:B------:R-:W-:-:S03]  /*0e50*/  FFMA R34, R16, R15, R34 ;  /* 0x0000000f10227223 */ /* 0x000fc60000000022 */
[----:B------:R-:W2:Y:S01]  /*0e60*/  LDS.128 R12, [R27+0x1c00] ;  /* 0x001c00001b0c7984 */ /* 0x000ea20000000c00 */
[----:B0-----:R-:W-:Y:S01]  /*0e70*/  FFMA R35, R4, R17, R35 ;  /* 0x0000001104237223 */ /* 0x001fe20000000023 */
[C---:B------:R-:W-:Y:S01]  /*0e80*/  FFMA R20, R17.reuse, R5, R20 ;  /* 0x0000000511147223 */ /* 0x040fe20000000014 */
[C---:B------:R-:W-:Y:S01]  /*0e90*/  FFMA R33, R17.reuse, R6, R33 ;  /* 0x0000000611217223 */ /* 0x040fe20000000021 */
[C---:B------:R-:W-:Y:S02]  /*0ea0*/  FFMA R22, R17.reuse, R7, R22 ;  /* 0x0000000711167223 */ /* 0x040fe40000000016 */
[----:B------:R-:W0:Y:S01]  /*0eb0*/  LDS.128 R4, [R27+0x1c10] ;  /* 0x001c10001b047984 */ /* 0x000e220000000c00 */
[----:B-1----:R-:W-:Y:S01]  /*0ec0*/  FFMA R21, R8, R17, R21 ;  /* 0x0000001108157223 */ /* 0x002fe20000000015 */
[C---:B------:R-:W-:Y:S01]  /*0ed0*/  FFMA R23, R17.reuse, R9, R36 ;  /* 0x0000000911177223 */ /* 0x040fe20000000024 */
[C---:B------:R-:W-:Y:S01]  /*0ee0*/  FFMA R37, R17.reuse, R10, R37 ;  /* 0x0000000a11257223 */ /* 0x040fe20000000025 */
[----:B------:R-:W-:Y:S01]  /*0ef0*/  FFMA R34, R17, R11, R34 ;  /* 0x0000000b11227223 */ /* 0x000fe20000000022 */
[----:B--2---:R-:W-:Y:S01]  /*0f00*/  FFMA R35, R12, R18, R35 ;  /* 0x000000120c237223 */ /* 0x004fe20000000023 */
[C---:B------:R-:W-:Y:S01]  /*0f10*/  FFMA R20, R18.reuse, R13, R20 ;  /* 0x0000000d12147223 */ /* 0x040fe20000000014 */
[----:B------:R-:W1:Y:S01]  /*0f20*/  LDS.128 R8, [R27+0x1e00] ;  /* 0x001e00001b087984 */ /* 0x000e620000000c00 */
[C---:B------:R-:W-:Y:S01]  /*0f30*/  FFMA R33, R18.reuse, R14, R33 ;  /* 0x0000000e12217223 */ /* 0x040fe20000000021 */
[----:B------:R-:W-:-:S02]  /*0f40*/  FFMA R22, R18, R15, R22 ;  /* 0x0000000f12167223 */ /* 0x000fc40000000016 */
[----:B------:R-:W2:Y:S01]  /*0f50*/  LDS.128 R12, [R27+0x1e10] ;  /* 0x001e10001b0c7984 */ /* 0x000ea20000000c00 */
[----:B------:R-:W-:-:S04]  /*0f60*/  UIADD3 UR4, UPT, UPT, UR4, 0x1, URZ ;  /* 0x0000000104047890 */ /* 0x000fc8000fffe0ff */
[----:B------:R-:W-:Y:S01]  /*0f70*/  UISETP.NE.AND UP0, UPT, UR4, URZ, UPT ;  /* 0x000000ff0400728c */ /* 0x000fe2000bf05270 */
[C---:B------:R-:W-:Y:S02]  /*0f80*/  LEA R28, R3.reuse, R28, 0x4 ;  /* 0x0000001c031c7211 */ /* 0x040fe400078e20ff */
[----:B------:R-:W-:Y:S02]  /*0f90*/  LEA R26, R3, R26, 0x4 ;  /* 0x0000001a031a7211 */ /* 0x000fe400078e20ff */
[----:B------:R-:W-:Y:S02]  /*0fa0*/  IADD3 R29, PT, PT, R29, 0x10, RZ ;  /* 0x000000101d1d7810 */ /* 0x000fe40007ffe0ff */
[----:B------:R-:W-:Y:S02]  /*0fb0*/  IADD3 R30, PT, PT, R30, 0x10, RZ ;  /* 0x000000101e1e7810 */ /* 0x000fe40007ffe0ff */
[----:B------:R-:W-:Y:S01]  /*0fc0*/  IADD3 R25, PT, PT, R25, 0x10, RZ ;  /* 0x0000001019197810 */ /* 0x000fe20007ffe0ff */
[----:B0-----:R-:W-:Y:S01]  /*0fd0*/  FFMA R21, R4, R18, R21 ;  /* 0x0000001204157223 */ /* 0x001fe20000000015 */
[C---:B------:R-:W-:Y:S01]  /*0fe0*/  FFMA R4, R18.reuse, R5, R23 ;  /* 0x0000000512047223 */ /* 0x040fe20000000017 */
[C---:B------:R-:W-:Y:S01]  /*0ff0*/  FFMA R37, R18.reuse, R6, R37 ;  /* 0x0000000612257223 */ /* 0x040fe20000000025 */
[----:B------:R-:W-:Y:S01]  /*1000*/  FFMA R18, R18, R7, R34 ;  /* 0x0000000712127223 */ /* 0x000fe20000000022 */
[C---:B-1----:R-:W-:Y:S01]  /*1010*/  FFMA R36, R19.reuse, R9, R20 ;  /* 0x0000000913247223 */ /* 0x042fe20000000014 */
[C---:B------:R-:W-:Y:S01]  /*1020*/  FFMA R23, R19.reuse, R10, R33 ;  /* 0x0000000a13177223 */ /* 0x040fe20000000021 */
[C---:B------:R-:W-:Y:S01]  /*1030*/  FFMA R20, R19.reuse, R11, R22 ;  /* 0x0000000b13147223 */ /* 0x040fe20000000016 */
[-C--:B------:R-:W-:Y:S01]  /*1040*/  FFMA R35, R8, R19.reuse, R35 ;  /* 0x0000001308237223 */ /* 0x080fe20000000023 */
[----:B--2---:R-:W-:Y:S01]  /*1050*/  FFMA R33, R12, R19, R21 ;  /* 0x000000130c217223 */ /* 0x004fe20000000015 */
[C---:B------:R-:W-:Y:S01]  /*1060*/  FFMA R34, R19.reuse, R13, R4 ;  /* 0x0000000d13227223 */ /* 0x040fe20000000004 */
[C---:B------:R-:W-:Y:S01]  /*1070*/  FFMA R21, R19.reuse, R14, R37 ;  /* 0x0000000e13157223 */ /* 0x040fe20000000025 */
[----:B------:R-:W-:Y:S01]  /*1080*/  FFMA R22, R19, R15, R18 ;  /* 0x0000000f13167223 */ /* 0x000fe20000000012 */
[----:B------:R-:W-:Y:S06]  /*1090*/  BAR.SYNC.DEFER_BLOCKING 0x0 ;  /* 0x0000000000007b1d */ /* 0x000fec0000010000 */
[----:B------:R-:W-:Y:S05]  /*10a0*/  BRA.U UP0, `(.L_x_1) ;  /* 0xfffffff1006c7547 */ /* 0x000fea000b83ffff */
.L_x_0:
[----:B------:R-:W0:Y:S02]  /*10b0*/  LDCU UR4, c[0x0][0x398] ;  /* 0x00007300ff0477ac */ /* 0x000e240008000800 */
[----:B0-----:R-:W-:-:S13]  /*10c0*/  ISETP.GE.AND P0, PT, R32, UR4, PT ;  /* 0x0000000420007c0c */ /* 0x001fda000bf06270 */
[----:B------:R-:W-:Y:S05]  /*10d0*/  @P0 EXIT ;  /* 0x000000000000094d */ /* 0x000fea0003800000 */
[----:B------:R-:W0:Y:S01]  /*10e0*/  LDCU UR6, c[0x0][0x39c] ;  /* 0x00007380ff0677ac */ /* 0x000e220008000800 */
[C---:B------:R-:W-:Y:S02]  /*10f0*/  IADD3 R0, PT, PT, R31.reuse, 0x1, RZ ;  /* 0x000000011f007810 */ /* 0x040fe40007ffe0ff */
[C---:B------:R-:W-:Y:S01]  /*1100*/  IADD3 R4, PT, PT, R31.reuse, 0x3, RZ ;  /* 0x000000031f047810 */ /* 0x040fe20007ffe0ff */
[----:B------:R-:W1:Y:S01]  /*1110*/  LDCU.64 UR4, c[0x0][0x390] ;  /* 0x00007200ff0477ac */ /* 0x000e620008000a00 */
[C---:B------:R-:W-:Y:S02]  /*1120*/  IADD3 R6, PT, PT, R31.reuse, 0x4, RZ ;  /* 0x000000041f067810 */ /* 0x040fe40007ffe0ff */
[C---:B0-----:R-:W-:Y:S01]  /*1130*/  ISETP.GE.AND P1, PT, R31.reuse, UR6, PT ;  /* 0x000000061f007c0c */ /* 0x041fe2000bf26270 */
[----:B------:R-:W-:Y:S01]  /*1140*/  IMAD R32, R32, UR6, RZ ;  /* 0x0000000620207c24 */ /* 0x000fe2000f8e02ff */
[----:B------:R-:W-:Y:S02]  /*1150*/  ISETP.GE.AND P5, PT, R0, UR6, PT ;  /* 0x0000000600007c0c */ /* 0x000fe4000bfa6270 */
[----:B------:R-:W-:-:S02]  /*1160*/  IADD3 R0, PT, PT, R31, 0x2, RZ ;  /* 0x000000021f007810 */ /* 0x000fc40007ffe0ff */
[----:B------:R-:W-:Y:S02]  /*1170*/  ISETP.GE.AND P3, PT, R4, UR6, PT ;  /* 0x0000000604007c0c */ /* 0x000fe4000bf66270 */
[----:B------:R-:W-:Y:S02]  /*1180*/  ISETP.GE.AND P4, PT, R0, UR6, PT ;  /* 0x0000000600007c0c */ /* 0x000fe4000bf86270 */
[----:B------:R-:W-:Y:S02]  /*1190*/  ISETP.GE.AND P2, PT, R6, UR6, PT ;  /* 0x0000000606007c0c */ /* 0x000fe4000bf46270 */
[C---:B------:R-:W-:Y:S01]  /*11a0*/  IADD3 R0, PT, PT, R31.reuse, 0x5, RZ ;  /* 0x000000051f007810 */ /* 0x040fe20007ffe0ff */
[----:B------:R-:W0:Y:S01]  /*11b0*/  @!P1 LDC.64 R2, c[0x0][0x390] ;  /* 0x0000e400ff029b82 */ /* 0x000e220000000a00 */
[CC--:B------:R-:W-:Y:S02]  /*11c0*/  @!P1 IADD3 R5, PT, PT, R31.reuse, R32.reuse, RZ ;  /* 0x000000201f059210 */ /* 0x0c0fe40007ffe0ff */
[----:B------:R-:W-:-:S02]  /*11d0*/  IADD3 R32, P0, PT, R31, R32, RZ ;  /* 0x000000201f207210 */ /* 0x000fc40007f1e0ff */
[C---:B------:R-:W-:Y:S02]  /*11e0*/  IADD3 R6, PT, PT, R31.reuse, 0x6, RZ ;  /* 0x000000061f067810 */ /* 0x040fe40007ffe0ff */
[----:B-1----:R-:W-:Y:S02]  /*11f0*/  LEA R4, P6, R32, UR4, 0x2 ;  /* 0x0000000420047c11 */ /* 0x002fe4000f8c10ff */
[----:B------:R-:W-:Y:S01]  /*1200*/  IADD3 R31, PT, PT, R31, 0x7, RZ ;  /* 0x000000071f1f7810 */ /* 0x000fe20007ffe0ff */
[----:B0-----:R-:W-:Y:S01]  /*1210*/  @!P1 IMAD.WIDE.U32 R2, R5, 0x4, R2 ;  /* 0x0000000405029825 */ /* 0x001fe200078e0002 */
[----:B------:R-:W-:Y:S02]  /*1220*/  IADD3.X R5, PT, PT, RZ, RZ, RZ, P0, !PT ;  /* 0x000000ffff057210 */ /* 0x000fe400007fe4ff */
[----:B------:R-:W-:Y:S02]  /*1230*/  ISETP.GE.AND P0, PT, R6, UR6, PT ;  /* 0x0000000606007c0c */ /* 0x000fe4000bf06270 */
[----:B------:R0:W-:Y:S01]  /*1240*/  @!P1 STG.E desc[UR8][R2.64], R35 ;  /* 0x0000002302009986 */ /* 0x0001e2000c101908 */
[----:B------:R-:W-:-:S02]  /*1250*/  ISETP.GE.AND P1, PT, R0, UR6, PT ;  /* 0x0000000600007c0c */ /* 0x000fc4000bf26270 */
[----:B------:R-:W-:Y:S02]  /*1260*/  LEA.HI.X R5, R32, UR5, R5, 0x2, P6 ;  /* 0x0000000520057c11 */ /* 0x000fe4000b0f1405 */
[----:B------:R-:W-:-:S03]  /*1270*/  ISETP.GE.AND P6, PT, R31, UR6, PT ;  /* 0x000000061f007c0c */ /* 0x000fc6000bfc6270 */
[----:B------:R0:W-:Y:S04]  /*1280*/  @!P5 STG.E desc[UR8][R4.64+0x4], R36 ;  /* 0x000004240400d986 */ /* 0x0001e8000c101908 */
[----:B------:R0:W-:Y:S04]  /*1290*/  @!P4 STG.E desc[UR8][R4.64+0x8], R23 ;  /* 0x000008170400c986 */ /* 0x0001e8000c101908 */
[----:B------:R0:W-:Y:S04]  /*12a0*/  @!P3 STG.E desc[UR8][R4.64+0xc], R20 ;  /* 0x00000c140400b986 */ /* 0x0001e8000c101908 */
[----:B------:R0:W-:Y:S04]  /*12b0*/  @!P2 STG.E desc[UR8][R4.64+0x10], R33 ;  /* 0x000010210400a986 */ /* 0x0001e8000c101908 */
[----:B------:R0:W-:Y:S04]  /*12c0*/  @!P1 STG.E desc[UR8][R4.64+0x14], R34 ;  /* 0x0000142204009986 */ /* 0x0001e8000c101908 */
[----:B------:R0:W-:Y:S01]  /*12d0*/  @!P0 STG.E desc[UR8][R4.64+0x18], R21 ;  /* 0x0000181504008986 */ /* 0x0001e2000c101908 */
[----:B------:R-:W-:Y:S05]  /*12e0*/  @P6 EXIT ;  /* 0x000000000000694d */ /* 0x000fea0003800000 */
[----:B------:R-:W-:Y:S01]  /*12f0*/  STG.E desc[UR8][R4.64+0x1c], R22 ;  /* 0x00001c1604007986 */ /* 0x000fe2000c101908 */
[----:B------:R-:W-:Y:S05]  /*1300*/  EXIT ;  /* 0x000000000000794d */ /* 0x000fea0003800000 */
.L_x_2:
[----:B------:R-:W-:-:S00]  /*1310*/  BRA `(.L_x_2) ;  /* 0xfffffffc00fc7947 */ /* 0x000fc0000383ffff */
[----:B------:R-:W-:-:S00]  /*1320*/  NOP ;  /* 0x0000000000007918 */ /* 0x000fc00000000000 */
        /* <DEDUP_REMOVED lines=13> */
.L_x_13:


//--------------------- .text._Z24gemm_multi_acc_TN_kernelILi4EEvPKfS1_Pfiii --------------------------
	.section	.text._Z24gemm_multi_acc_TN_kernelILi4EEvPKfS1_Pfiii,"ax",@progbits
	.align	128
        .global         _Z24gemm_multi_acc_TN_kernelILi4EEvPKfS1_Pfiii
        .type           _Z24gemm_multi_acc_TN_kernelILi4EEvPKfS1_Pfiii,@function
        .size           _Z24gemm_multi_acc_TN_kernelILi4EEvPKfS1_Pfiii,(.L_x_14 - _Z24gemm_multi_acc_TN_kernelILi4EEvPKfS1_Pfiii)
        .other          _Z24gemm_multi_acc_TN_kernelILi4EEvPKfS1_Pfiii,@"STO_CUDA_ENTRY STV_DEFAULT"
_Z24gemm_multi_acc_TN_kernelILi4EEvPKfS1_Pfiii:
.text._Z24gemm_multi_acc_TN_kernelILi4EEvPKfS1_Pfiii:
[----:B------:R-:W-:Y:S01]  /*0000*/  LDC R1, c[0x0][0x37c] ;  /* 0x0000df00ff017b82 */ /* 0x000fe20000000800 */
[----:B------:R-:W0:Y:S01]  /*0010*/  S2R R32, SR_TID.X ;  /* 0x0000000000207919 */ /* 0x000e220000002100 */
[----:B------:R-:W1:Y:S01]  /*0020*/  LDCU UR10, c[0x0][0x3a0] ;  /* 0x00007400ff0a77ac */ /* 0x000e620008000800 */
[----:B------:R-:W-:Y:S02]  /*0030*/  CS2R R24, SRZ ;  /* 0x0000000000187805 */ /* 0x000fe4000001ff00 */
[----:B------:R-:W-:Y:S01]  /*0040*/  CS2R R8, SRZ ;  /* 0x0000000000087805 */ /* 0x000fe2000001ff00 */
[----:B------:R-:W2:Y:S01]  /*0050*/  S2R R35, SR_TID.Y ;  /* 0x0000000000237919 */ /* 0x000ea20000002200 */
[----:B------:R-:W3:Y:S01]  /*0060*/  LDCU.64 UR8, c[0x0][0x358] ;  /* 0x00006b00ff0877ac */ /* 0x000ee20008000a00 */
[----:B------:R-:W2:Y:S01]  /*0070*/  S2R R0, SR_CTAID.Y ;  /* 0x0000000000007919 */ /* 0x000ea20000002600 */
        /* <DEDUP_REMOVED lines=8> */
[----:B------:R-:W-:Y:S02]  /*0100*/  HFMA2 R24, -RZ, RZ, 0, 0 ;  /* 0x00000000ff187431 */ /* 0x000fe400000001ff */
[----:B------:R-:W-:Y:S01]  /*0110*/  IMAD R29, R37, UR10, R32 ;  /* 0x0000000a251d7c24 */ /* 0x000fe2000f8e0220 */
[----:B------:R-:W-:Y:S01]  /*0120*/  UMOV UR5, 0x400 ;  /* 0x0000040000057882 */ /* 0x000fe20000000000 */
[----:B------:R-:W-:Y:S02]  /*0130*/  UIADD3 UR4, UPT, UPT, UR10, 0xf, URZ ;  /* 0x0000000f0a047890 */ /* 0x000fe4000fffe0ff */
[----:B------:R-:W-:Y:S02]  /*0140*/  UIADD3 UR6, UPT, UPT, UR5, 0x400, URZ ;  /* 0x0000040005067890 */ /* 0x000fe4000fffe0ff */
[----:B------:R-:W-:Y:S01]  /*0150*/  USHF.R.U32.HI UR4, URZ, 0x4, UR4 ;  /* 0x00000004ff047899 */ /* 0x000fe20008011604 */
[----:B------:R-:W2:Y:S01]  /*0160*/  LDCU UR13, c[0x0][0x3a0] ;  /* 0x00007400ff0d77ac */ /* 0x000ea20008000800 */
[----:B------:R-:W3:Y:S01]  /*0170*/  LDCU UR12, c[0x0][0x398] ;  /* 0x00007300ff0c77ac */ /* 0x000ee20008000800 */
[----:B-1----:R-:W-:Y:S01]  /*0180*/  IMAD R33, R35, UR11, RZ ;  /* 0x0000000b23217c24 */ /* 0x002fe2000f8e02ff */
[----:B------:R-:W1:Y:S01]  /*0190*/  LDCU.64 UR14, c[0x0][0x388] ;  /* 0x00007100ff0e77ac */ /* 0x000e620008000a00 */
[----:B0-----:R-:W-:-:S03]  /*01a0*/  ULEA UR5, UR7, UR5, 0x18 ;  /* 0x0000000507057291 */ /* 0x001fc6000f8ec0ff */
[----:B------:R-:W-:Y:S01]  /*01b0*/  LEA R0, R2, R33, 0x6 ;  /* 0x0000002102007211 */ /* 0x000fe200078e30ff */
[----:B------:R-:W-:Y:S02]  /*01c0*/  ULEA UR6, UR7, UR6, 0x18 ;  /* 0x0000000607067291 */ /* 0x000fe4000f8ec0ff */
[----:B------:R-:W-:Y:S01]  /*01d0*/  UIADD3 UR4, UPT, UPT, -UR4, URZ, URZ ;  /* 0x000000ff04047290 */ /* 0x000fe2000fffe1ff */
[----:B------:R-:W-:Y:S02]  /*01e0*/  IADD3 R31, PT, PT, R3, R0, RZ ;  /* 0x00000000031f7210 */ /* 0x000fe40007ffe0ff */
[----:B------:R-:W-:Y:S02]  /*01f0*/  LEA R28, R35, UR5, 0x6 ;  /* 0x00000005231c7c11 */ /* 0x000fe4000f8e30ff */
[----:B------:R-:W-:Y:S02]  /*0200*/  LEA R30, R32, UR6, 0x4 ;  /* 0x00000006201e7c11 */ /* 0x000fe4000f8e20ff */
[----:B------:R-:W-:-:S02]  /*0210*/  IADD3 R3, PT, PT, R3, R28, RZ ;  /* 0x0000001c03037210 */ /* 0x000fc40007ffe0ff */
[----:B--23--:R-:W-:-:S07]  /*0220*/  LEA R2, R35, R30, 0x8 ;  /* 0x0000001e23027211 */ /* 0x00cfce00078e40ff */
.L_x_4:
[----:B------:R-:W0:Y:S01]  /*0230*/  LDC R0, c[0x0][0x39c] ;  /* 0x0000e700ff007b82 */ /* 0x000e220000000800 */
[----:B------:R-:W-:Y:S02]  /*0240*/  ISETP.GE.AND P0, PT, R32, UR13, PT ;  /* 0x0000000d20007c0c */ /* 0x000fe4000bf06270 */
[----:B------:R-:W-:Y:S02]  /*0250*/  ISETP.GE.AND P2, PT, R35, UR13, PT ;  /* 0x0000000d23007c0c */ /* 0x000fe4000bf46270 */
[----:B------:R-:W-:Y:S02]  /*0260*/  ISETP.GE.OR P0, PT, R37, UR12, P0 ;  /* 0x0000000c25007c0c */ /* 0x000fe40008706670 */
[C---:B------:R-:W-:Y:S02]  /*0270*/  IADD3 R11, PT, PT, R34.reuse, 0x1, RZ ;  /* 0x00000001220b7810 */ /* 0x040fe40007ffe0ff */
[C---:B------:R-:W-:Y:S02]  /*0280*/  IADD3 R13, PT, PT, R34.reuse, 0x2, RZ ;  /* 0x00000002220d7810 */ /* 0x040fe40007ffe0ff */
[----:B------:R-:W-:-:S02]  /*0290*/  IADD3 R15, PT, PT, R34, 0x3, RZ ;  /* 0x00000003220f7810 */ /* 0x000fc40007ffe0ff */
[----:B------:R-:W-:Y:S02]  /*02a0*/  MOV R16, RZ ;  /* 0x000000ff00107202 */ /* 0x000fe40000000f00 */
[----:B------:R-:W-:-:S03]  /*02b0*/  MOV R21, RZ ;  /* 0x000000ff00157202 */ /* 0x000fc60000000f00 */
[----:B------:R-:W2:Y:S01]  /*02c0*/  @!P0 LDC.64 R6, c[0x0][0x380] ;  /* 0x0000e000ff068b82 */ /* 0x000ea20000000a00 */
[CC--:B0-----:R-:W-:Y:S02]  /*02d0*/  ISETP.GE.AND P1, PT, R34.reuse, R0.reuse, PT ;  /* 0x000000002200720c */ /* 0x0c1fe40003f26270 */
[-C--:B------:R-:W-:Y:S02]  /*02e0*/  ISETP.LT.AND P3, PT, R11, R0.reuse, !P2 ;  /* 0x000000000b00720c */ /* 0x080fe40005761270 */
[----:B------:R-:W-:Y:S02]  /*02f0*/  ISETP.GE.OR P1, PT, R35, UR13, P1 ;  /* 0x0000000d23007c0c */ /* 0x000fe40008f26670 */
[----:B------:R-:W-:Y:S02]  /*0300*/  IADD3 R11, P4, PT, R34, R33, RZ ;  /* 0x00000021220b7210 */ /* 0x000fe40007f9e0ff */
[-C--:B------:R-:W-:Y:S02]  /*0310*/  ISETP.LT.AND P5, PT, R13, R0.reuse, !P2 ;  /* 0x000000000d00720c */ /* 0x080fe400057a1270 */
[----:B------:R-:W-:-:S02]  /*0320*/  ISETP.LT.AND P2, PT, R15, R0, !P2 ;  /* 0x000000000f00720c */ /* 0x000fc40005741270 */
[----:B------:R-:W-:Y:S02]  /*0330*/  LEA.HI.X.SX32 R12, R33, RZ, 0x1, P4 ;  /* 0x000000ff210c7211 */ /* 0x000fe400020f0eff */
[----:B-1----:R-:W-:-:S03]  /*0340*/  LEA R10, P4, R11, UR14, 0x2 ;  /* 0x0000000e0b0a7c11 */ /* 0x002fc6000f8810ff */
[----:B------:R-:W0:Y:S01]  /*0350*/  @!P1 LDC.64 R4, c[0x0][0x388] ;  /* 0x0000e200ff049b82 */ /* 0x000e220000000a00 */
[----:B--2---:R-:W-:Y:S01]  /*0360*/  @!P0 IMAD.WIDE.U32 R6, R29, 0x4, R6 ;  /* 0x000000041d068825 */ /* 0x004fe200078e0006 */
[----:B------:R-:W-:-:S04]  /*0370*/  LEA.HI.X R11, R11, UR15, R12, 0x2, P4 ;  /* 0x0000000f0b0b7c11 */ /* 0x000fc8000a0f140c */
[----:B------:R-:W2:Y:S04]  /*0380*/  @!P0 LDG.E.CONSTANT R16, desc[UR8][R6.64] ;  /* 0x0000000806108981 */ /* 0x000ea8000c1e9900 */
[----:B------:R-:W3:Y:S04]  /*0390*/  @P3 LDG.E.CONSTANT R26, desc[UR8][R10.64+0x4] ;  /* 0x000004080a1a3981 */ /* 0x000ee8000c1e9900 */
[----:B------:R-:W4:Y:S04]  /*03a0*/  @P5 LDG.E.CONSTANT R36, desc[UR8][R10.64+0x8] ;  /* 0x000008080a245981 */ /* 0x000f28000c1e9900 */
[----:B------:R-:W5:Y:S01]  /*03b0*/  @P2 LDG.E.CONSTANT R13, desc[UR8][R10.64+0xc] ;  /* 0x00000c080a0d2981 */ /* 0x000f62000c1e9900 */
[----:B0-----:R-:W-:-:S05]  /*03c0*/  @!P1 IMAD.WIDE R4, R31, 0x4, R4 ;  /* 0x000000041f049825 */ /* 0x001fca00078e0204 */
[----:B------:R-:W5:Y:S01]  /*03d0*/  @!P1 LDG.E.CONSTANT R21, desc[UR8][R4.64] ;  /* 0x0000000804159981 */ /* 0x000f62000c1e9900 */
[----:B------:R-:W-:-:S04]  /*03e0*/  UIADD3 UR4, UPT, UPT, UR4, 0x1, URZ ;  /* 0x0000000104047890 */ /* 0x000fc8000fffe0ff */
[----:B------:R-:W-:Y:S01]  /*03f0*/  UISETP.NE.AND UP0, UPT, UR4, URZ, UPT ;  /* 0x000000ff0400728c */ /* 0x000fe2000bf05270 */
[----:B--2---:R-:W-:Y:S04]  /*0400*/  STS [R3], R16 ;  /* 0x0000001003007388 */ /* 0x004fe80000000800 */
[----:B------:R-:W-:Y:S04]  /*0410*/  @!P3 STS [R2+0x4], RZ ;  /* 0x000004ff0200b388 */ /* 0x000fe80000000800 */
[----:B------:R-:W-:Y:S04]  /*0420*/  @!P5 STS [R2+0x8], RZ ;  /* 0x000008ff0200d388 */ /* 0x000fe80000000800 */
[----:B------:R-:W-:Y:S04]  /*0430*/  @!P2 STS [R2+0xc], RZ ;  /* 0x00000cff0200a388 */ /* 0x000fe80000000800 */
[----:B---3--:R-:W-:Y:S04]  /*0440*/  @P3 STS [R2+0x4], R26 ;  /* 0x0000041a02003388 */ /* 0x008fe80000000800 */
[----:B----4-:R-:W-:Y:S04]  /*0450*/  @P5 STS [R2+0x8], R36 ;  /* 0x0000082402005388 */ /* 0x010fe80000000800 */
[----:B-----5:R-:W-:Y:S04]  /*0460*/  STS [R2], R21 ;  /* 0x0000001502007388 */ /* 0x020fe80000000800 */
[----:B------:R-:W-:Y:S01]  /*0470*/  @P2 STS [R2+0xc], R13 ;  /* 0x00000c0d02002388 */ /* 0x000fe20000000800 */
[----:B------:R-:W-:Y:S06]  /*0480*/  BAR.SYNC.DEFER_BLOCKING 0x0 ;  /* 0x0000000000007b1d */ /* 0x000fec0000010000 */
[----:B------:R-:W-:Y:S04]  /*0490*/  LDS.128 R4, [R28] ;  /* 0x000000001c047984 */ /* 0x000fe80000000c00 */
[----:B------:R-:W0:Y:S04]  /*04a0*/  LDS.128 R12, [R30] ;  /* 0x000000001e0c7984 */ /* 0x000e280000000c00 */
[----:B------:R-:W1:Y:S04]  /*04b0*/  LDS.128 R16, [R30+0x100] ;  /* 0x000100001e107984 */ /* 0x000e680000000c00 */
[----:B------:R-:W2:Y:S01]  /*04c0*/  LDS.128 R20, [R30+0x200] ;  /* 0x000200001e147984 */ /* 0x000ea20000000c00 */
[C---:B0-----:R-:W-:Y:S01]  /*04d0*/  FFMA R27, R4.reuse, R12, R9 ;  /* 0x0000000c041b7223 */ /* 0x041fe20000000009 */
[----:B------:R-:W-:-:S02]  /*04e0*/  FFMA R12, R4, R13, R8 ;  /* 0x0000000d040c7223 */ /* 0x000fc40000000008 */
[----:B------:R-:W0:Y:S01]  /*04f0*/  LDS.128 R8, [R30+0x300] ;  /* 0x000300001e087984 */ /* 0x000e220000000c00 */
[C---:B------:R-:W-:Y:S01]  /*0500*/  FFMA R25, R4.reuse, R14, R25 ;  /* 0x0000000e04197223 */ /* 0x040fe20000000019 */
[----:B------:R-:W-:Y:S01]  /*0510*/  FFMA R4, R4, R15, R24 ;  /* 0x0000000f04047223 */ /* 0x000fe20000000018 */
[C---:B-1----:R-:W-:Y:S01]  /*0520*/  FFMA R17, R5.reuse, R17, R12 ;  /* 0x0000001105117223 */ /* 0x042fe2000000000c */
[----:B------:R-:W-:Y:S01]  /*0530*/  FFMA R27, R16, R5, R27 ;  /* 0x00000005101b7223 */ /* 0x000fe2000000001b */
[C---:B------:R-:W-:Y:S01]  /*0540*/  FFMA R25, R5.reuse, R18, R25 ;  /* 0x0000001205197223 */ /* 0x040fe20000000019 */
[----:B------:R-:W-:Y:S01]  /*0550*/  FFMA R24, R5, R19, R4 ;  /* 0x0000001305187223 */ /* 0x000fe20000000004 */
[----:B--2---:R-:W-:Y:S01]  /*0560*/  FFMA R4, R6, R21, R17 ;  /* 0x0000001506047223 */ /* 0x004fe20000000011 */
[----:B------:R-:W-:Y:S01]  /*0570*/  LDS.128 R12, [R28+0x10] ;  /* 0x000010001c0c7984 */ /* 0x000fe20000000c00 */
[----:B------:R-:W-:-:S03]  /*0580*/  FFMA R5, R20, R6, R27 ;  /* 0x0000000614057223 */ /* 0x000fc6000000001b */
[----:B------:R-:W1:Y:S01]  /*0590*/  LDS.128 R16, [R30+0x400] ;  /* 0x000400001e107984 */ /* 0x000e620000000c00 */
[C---:B------:R-:W-:Y:S01]  /*05a0*/  FFMA R25, R6.reuse, R22, R25 ;  /* 0x0000001606197223 */ /* 0x040fe20000000019 */
[----:B------:R-:W-:Y:S02]  /*05b0*/  FFMA R6, R6, R23, R24 ;  /* 0x0000001706067223 */ /* 0x000fe40000000018 */
[----:B------:R-:W2:Y:S01]  /*05c0*/  LDS.128 R20, [R30+0x500] ;  /* 0x000500001e147984 */ /* 0x000ea20000000c00 */
[C---:B0-----:R-:W-:Y:S01]  /*05d0*/  FFMA R4, R7.reuse, R9, R4 ;  /* 0x0000000907047223 */ /* 0x041fe20000000004 */
[C---:B------:R-:W-:Y:S02]  /*05e0*/  FFMA R9, R7.reuse, R10, R25 ;  /* 0x0000000a07097223 */ /* 0x040fe40000000019 */
[----:B------:R-:W0:Y:S01]  /*05f0*/  LDS.128 R24, [R30+0x600] ;  /* 0x000600001e187984 */ /* 0x000e220000000c00 */
[----:B------:R-:W-:Y:S01]  /*0600*/  FFMA R5, R8, R7, R5 ;  /* 0x0000000708057223 */ /* 0x000fe20000000005 */
[----:B------:R-:W-:-:S03]  /*0610*/  FFMA R6, R7, R11, R6 ;  /* 0x0000000b07067223 */ /* 0x000fc60000000006 */
[C---:B-1----:R-:W-:Y:S01]  /*0620*/  FFMA R5, R12.reuse, R16, R5 ;  /* 0x000000100c057223 */ /* 0x042fe20000000005 */
[C---:B------:R-:W-:Y:S01]  /*0630*/  FFMA R4, R12.reuse, R17, R4 ;  /* 0x000000110c047223 */ /* 0x040fe20000000004 */
[C---:B------:R-:W-:Y:S01]  /*0640*/  FFMA R9, R12.reuse, R18, R9 ;  /* 0x000000120c097223 */ /* 0x040fe20000000009 */
[----:B------:R-:W-:Y:S01]  /*0650*/  FFMA R12, R12, R19, R6 ;  /* 0x000000130c0c7223 */ /* 0x000fe20000000006 */
[----:B--2---:R-:W-:Y:S01]  /*0660*/  FFMA R20, R20, R13, R5 ;  /* 0x0000000d14147223 */ /* 0x004fe20000000005 */
[C---:B------:R-:W-:Y:S01]  /*0670*/  FFMA R21, R13.reuse, R21, R4 ;  /* 0x000000150d157223 */ /* 0x040fe20000000004 */
[C---:B------:R-:W-:Y:S01]  /*0680*/  FFMA R22, R13.reuse, R22, R9 ;  /* 0x000000160d167223 */ /* 0x040fe20000000009 */
[----:B------:R-:W1:Y:S04]  /*0690*/  LDS.128 R4, [R30+0x700] ;  /* 0x000700001e047984 */ /* 0x000e680000000c00 */
[----:B------:R-:W-:Y:S04]  /*06a0*/  LDS.128 R8, [R28+0x20] ;  /* 0x000020001c087984 */ /* 0x000fe80000000c00 */
[----:B------:R-:W2:Y:S01]  /*06b0*/  LDS.128 R16, [R30+0x800] ;  /* 0x000800001e107984 */ /* 0x000ea20000000c00 */
[----:B------:R-:W-:Y:S01]  /*06c0*/  FFMA R36, R13, R23, R12 ;  /* 0x000000170d247223 */ /* 0x000fe2000000000c */
[----:B0-----:R-:W-:Y:S01]  /*06d0*/  FFMA R12, R14, R25, R21 ;  /* 0x000000190e0c7223 */ /* 0x001fe20000000015 */
[----:B------:R-:W-:Y:S01]  /*06e0*/  FFMA R13, R24, R14, R20 ;  /* 0x0000000e180d7223 */ /* 0x000fe20000000014 */
[----:B------:R-:W-:-:S02]  /*06f0*/  FFMA R25, R14, R26, R22 ;  /* 0x0000001a0e197223 */ /* 0x000fc40000000016 */
[----:B------:R-:W0:Y:S01]  /*0700*/  LDS.128 R20, [R30+0x900] ;  /* 0x000900001e147984 */ /* 0x000e220000000c00 */
[----:B------:R-:W-:Y:S01]  /*0710*/  FFMA R36, R14, R27, R36 ;  /* 0x0000001b0e247223 */ /* 0x000fe20000000024 */
[----:B-1----:R-:W-:Y:S01]  /*0720*/  FFMA R13, R4, R15, R13 ;  /* 0x0000000f040d7223 */ /* 0x002fe2000000000d */
[C---:B------:R-:W-:Y:S01]  /*0730*/  FFMA R12, R15.reuse, R5, R12 ;  /* 0x000000050f0c7223 */ /* 0x040fe2000000000c */
[C---:B------:R-:W-:Y:S01]  /*0740*/  FFMA R27, R15.reuse, R6, R25 ;  /* 0x000000060f1b7223 */ /* 0x040fe20000000019 */
[----:B------:R-:W-:Y:S02]  /*0750*/  FFMA R36, R15, R7, R36 ;  /* 0x000000070f247223 */ /* 0x000fe40000000024 */
[----:B------:R-:W1:Y:S01]  /*0760*/  LDS.128 R4, [R30+0xa00] ;  /* 0x000a00001e047984 */ /* 0x000e620000000c00 */
[C---:B--2---:R-:W-:Y:S01]  /*0770*/  FFMA R25, R8.reuse, R16, R13 ;  /* 0x0000001008197223 */ /* 0x044fe2000000000d */
[C---:B------:R-:W-:Y:S02]  /*0780*/  FFMA R16, R8.reuse, R17, R12 ;  /* 0x0000001108107223 */ /* 0x040fe4000000000c */
[----:B------:R-:W2:Y:S01]  /*0790*/  LDS.128 R12, [R30+0xb00] ;  /* 0x000b00001e0c7984 */ /* 0x000ea20000000c00 */
[C---:B------:R-:W-:Y:S01]  /*07a0*/  FFMA R17, R8.reuse, R18, R27 ;  /* 0x0000001208117223 */ /* 0x040fe2000000001b */
[----:B------:R-:W-:Y:S01]  /*07b0*/  FFMA R36, R8, R19, R36 ;  /* 0x0000001308247223 */ /* 0x000fe20000000024 */
[----:B0-----:R-:W-:Y:S01]  /*07c0*/  FFMA R25, R20, R9, R25 ;  /* 0x0000000914197223 */ /* 0x001fe20000000019 */
[C---:B------:R-:W-:Y:S01]  /*07d0*/  FFMA R27, R9.reuse, R21, R16 ;  /* 0x00000015091b7223 */ /* 0x040fe20000000010 */
[C---:B------:R-:W-:Y:S01]  /*07e0*/  FFMA R8, R9.reuse, R22, R17 ;  /* 0x0000001609087223 */ /* 0x040fe20000000011 */
[----:B------:R-:W-:Y:S01]  /*07f0*/  FFMA R36, R9, R23, R36 ;  /* 0x0000001709247223 */ /* 0x000fe20000000024 */
[----:B------:R-:W-:Y:S04]  /*0800*/  LDS.128 R16, [R28+0x30] ;  /* 0x000030001c107984 */ /* 0x000fe80000000c00 */
[----:B------:R-:W0:Y:S01]  /*0810*/  LDS.128 R20, [R30+0xc00] ;  /* 0x000c00001e147984 */ /* 0x000e220000000c00 */
[----:B-1----:R-:W-:Y:S01]  /*0820*/  FFMA R9, R4, R10, R25 ;  /* 0x0000000a04097223 */ /* 0x002fe20000000019 */
[C---:B------:R-:W-:Y:S01]  /*0830*/  FFMA R4, R10.reuse, R5, R27 ;  /* 0x000000050a047223 */ /* 0x040fe2000000001b */
[C---:B------:R-:W-:Y:S01]  /*0840*/  FFMA R25, R10.reuse, R6, R8 ;  /* 0x000000060a197223 */ /* 0x040fe20000000008 */
[----:B------:R-:W-:Y:S01]  /*0850*/  FFMA R24, R10, R7, R36 ;  /* 0x000000070a187223 */ /* 0x000fe20000000024 */
[----:B--2---:R-:W-:Y:S01]  /*0860*/  FFMA R27, R12, R11, R9 ;  /* 0x0000000b0c1b7223 */ /* 0x004fe20000000009 */
[----:B------:R-:W-:-:S02]  /*0870*/  FFMA R12, R11, R13, R4 ;  /* 0x0000000d0b0c7223 */ /* 0x000fc40000000004 */
[----:B------:R-:W1:Y:S01]  /*0880*/  LDS.128 R4, [R30+0xd00] ;  /* 0x000d00001e047984 */ /* 0x000e620000000c00 */
[C---:B------:R-:W-:Y:S01]  /*0890*/  FFMA R25, R11.reuse, R14, R25 ;  /* 0x0000000e0b197223 */ /* 0x040fe20000000019 */
[----:B------:R-:W-:Y:S02]  /*08a0*/  FFMA R24, R11, R15, R24 ;  /* 0x0000000f0b187223 */ /* 0x000fe40000000018 */
[----:B------:R-:W2:Y:S01]  /*08b0*/  LDS.128 R8, [R30+0xe00] ;  /* 0x000e00001e087984 */ /* 0x000ea20000000c00 */
[C---:B0-----:R-:W-:Y:S01]  /*08c0*/  FFMA R27, R16.reuse, R20, R27 ;  /* 0x00000014101b7223 */ /* 0x041fe2000000001b */
[C---:B------:R-:W-:Y:S02]  /*08d0*/  FFMA R20, R16.reuse, R21, R12 ;  /* 0x0000001510147223 */ /* 0x040fe4000000000c */
[----:B------:R-:W0:Y:S01]  /*08e0*/  LDS.128 R12, [R30+0xf00] ;  /* 0x000f00001e0c7984 */ /* 0x000e220000000c00 */
[C---:B------:R-:W-:Y:S01]  /*08f0*/  FFMA R25, R16.reuse, R22, R25 ;  /* 0x0000001610197223 */ /* 0x040fe20000000019 */
[----:B------:R-:W-:Y:S01]  /*0900*/  FFMA R24, R16, R23, R24 ;  /* 0x0000001710187223 */ /* 0x000fe20000000018 */
[----:B------:R-:W-:-:S02]  /*0910*/  LEA R33, R0, R33, 0x4 ;  /* 0x0000002100217211 */ /* 0x000fc400078e20ff */
[----:B------:R-:W-:Y:S01]  /*0920*/  LEA R31, R0, R31, 0x4 ;  /* 0x0000001f001f7211 */ /* 0x000fe200078e20ff */
[----:B-1----:R-:W-:Y:S01]  /*0930*/  FFMA R27, R4, R17, R27 ;  /* 0x00000011041b7223 */ /* 0x002fe2000000001b */
[C---:B------:R-:W-:Y:S01]  /*0940*/  FFMA R5, R17.reuse, R5, R20 ;  /* 0x0000000511057223 */ /* 0x040fe20000000014 */
[C---:B------:R-:W-:Y:S01]  /*0950*/  FFMA R25, R17.reuse, R6, R25 ;  /* 0x0000000611197223 */ /* 0x040fe20000000019 */
[----:B------:R-:W-:Y:S01]  /*0960*/  FFMA R24, R17, R7, R24 ;  /* 0x0000000711187223 */ /* 0x000fe20000000018 */
[----:B--2---:R-:W-:Y:S01]  /*0970*/  FFMA R27, R8, R18, R27 ;  /* 0x00000012081b7223 */ /* 0x004fe2000000001b */
[C---:B------:R-:W-:Y:S01]  /*0980*/  FFMA R8, R18.reuse, R9, R5 ;  /* 0x0000000912087223 */ /* 0x040fe20000000005 */
[C---:B------:R-:W-:Y:S01]  /*0990*/  FFMA R25, R18.reuse, R10, R25 ;  /* 0x0000000a12197223 */ /* 0x040fe20000000019 */
[----:B------:R-:W-:Y:S01]  /*09a0*/  FFMA R24, R18, R11, R24 ;  /* 0x0000000b12187223 */ /* 0x000fe20000000018 */
[----:B------:R-:W-:Y:S02]  /*09b0*/  IADD3 R32, PT, PT, R32, 0x10, RZ ;  /* 0x0000001020207810 */ /* 0x000fe40007ffe0ff */
[----:B------:R-:W-:-:S02]  /*09c0*/  IADD3 R35, PT, PT, R35, 0x10, RZ ;  /* 0x0000001023237810 */ /* 0x000fc40007ffe0ff */
[----:B------:R-:W-:Y:S01]  /*09d0*/  IADD3 R29, PT, PT, R29, 0x10, RZ ;  /* 0x000000101d1d7810 */ /* 0x000fe20007ffe0ff */
[----:B0-----:R-:W-:Y:S01]  /*09e0*/  FFMA R9, R12, R19, R27 ;  /* 0x000000130c097223 */ /* 0x001fe2000000001b */
[C---:B------:R-:W-:Y:S01]  /*09f0*/  FFMA R8, R19.reuse, R13, R8 ;  /* 0x0000000d13087223 */ /* 0x040fe20000000008 */
[C---:B------:R-:W-:Y:S01]  /*0a00*/  FFMA R25, R19.reuse, R14, R25 ;  /* 0x0000000e13197223 */ /* 0x040fe20000000019 */
[----:B------:R-:W-:Y:S01]  /*0a10*/  FFMA R24, R19, R15, R24 ;  /* 0x0000000f13187223 */ /* 0x000fe20000000018 */
[----:B------:R-:W-:Y:S06]  /*0a20*/  BAR.SYNC.DEFER_BLOCKING 0x0 ;  /* 0x0000000000007b1d */ /* 0x000fec0000010000 */
[----:B------:R-:W-:Y:S05]  /*0a30*/  BRA.U UP0, `(.L_x_4) ;  /* 0xfffffff500fc7547 */ /* 0x000fea000b83ffff */
.L_x_3:
[----:B------:R-:W0:Y:S02]  /*0a40*/  LDCU UR4, c[0x0][0x398] ;  /* 0x00007300ff0477ac */ /* 0x000e240008000800 */
[----:B0-----:R-:W-:-:S13]  /*0a50*/  ISETP.GE.AND P0, PT, R37, UR4, PT ;  /* 0x0000000425007c0c */ /* 0x001fda000bf06270 */
[----:B------:R-:W-:Y:S05]  /*0a60*/  @P0 EXIT ;  /* 0x000000000000094d */ /* 0x000fea0003800000 */
[----:B------:R-:W0:Y:S01]  /*0a70*/  LDCU UR6, c[0x0][0x39c] ;  /* 0x00007380ff0677ac */ /* 0x000e220008000800 */
[C---:B------:R-:W-:Y:S02]  /*0a80*/  IADD3 R0, PT, PT, R34.reuse, 0x1, RZ ;  /* 0x0000000122007810 */ /* 0x040fe40007ffe0ff */
[C---:B------:R-:W-:Y:S01]  /*0a90*/  IADD3 R4, PT, PT, R34.reuse, 0x2, RZ ;  /* 0x0000000222047810 */ /* 0x040fe20007ffe0ff */
[----:B------:R-:W1:Y:S01]  /*0aa0*/  LDCU.64 UR4, c[0x0][0x390] ;  /* 0x00007200ff0477ac */ /* 0x000e620008000a00 */
[----:B0-----:R-:W-:Y:S01]  /*0ab0*/  ISETP.GE.AND P4, PT, R34, UR6, PT ;  /* 0x0000000622007c0c */ /* 0x001fe2000bf86270 */
[----:B------:R-:W-:Y:S01]  /*0ac0*/  IMAD R37, R37, UR6, RZ ;  /* 0x0000000625257c24 */ /* 0x000fe2000f8e02ff */
[----:B------:R-:W-:Y:S02]  /*0ad0*/  ISETP.GE.AND P0, PT, R0, UR6, PT ;  /* 0x0000000600007c0c */ /* 0x000fe4000bf06270 */
[----:B------:R-:W-:Y:S02]  /*0ae0*/  ISETP.GE.AND P1, PT, R4, UR6, PT ;  /* 0x0000000604007c0c */ /* 0x000fe4000bf26270 */
[----:B------:R-:W-:-:S04]  /*0af0*/  IADD3 R0, P2, PT, R34, R37, RZ ;  /* 0x0000002522007210 */ /* 0x000fc80007f5e0ff */
[----:B------:R-:W-:Y:S02]  /*0b00*/  IADD3.X R5, PT, PT, RZ, RZ, RZ, P2, !PT ;  /* 0x000000ffff057210 */ /* 0x000fe400017fe4ff */
[----:B-1----:R-:W-:Y:S01]  /*0b10*/  LEA R4, P3, R0, UR4, 0x2 ;  /* 0x0000000400047c11 */ /* 0x002fe2000f8610ff */
[----:B------:R-:W0:Y:S01]  /*0b20*/  @!P4 LDC.64 R2, c[0x0][0x390] ;  /* 0x0000e400ff02cb82 */ /* 0x000e220000000a00 */
[C---:B------:R-:W-:Y:S02]  /*0b30*/  @!P4 IADD3 R37, PT, PT, R34.reuse, R37, RZ ;  /* 0x000000252225c210 */ /* 0x040fe40007ffe0ff */
[----:B------:R-:W-:Y:S02]  /*0b40*/  IADD3 R34, PT, PT, R34, 0x3, RZ ;  /* 0x0000000322227810 */ /* 0x000fe40007ffe0ff */
[----:B------:R-:W-:Y:S02]  /*0b50*/  LEA.HI.X R5, R0, UR5, R5, 0x2, P3 ;  /* 0x0000000500057c11 */ /* 0x000fe400098f1405 */
[----:B------:R-:W-:Y:S01]  /*0b60*/  ISETP.GE.AND P2, PT, R34, UR6, PT ;  /* 0x0000000622007c0c */ /* 0x000fe2000bf46270 */
[----:B0-----:R-:W-:-:S05]  /*0b70*/  @!P4 IMAD.WIDE.U32 R2, R37, 0x4, R2 ;  /* 0x000000042502c825 */ /* 0x001fca00078e0002 */
[----:B------:R0:W-:Y:S04]  /*0b80*/  @!P4 STG.E desc[UR8][R2.64], R9 ;  /* 0x000000090200c986 */ /* 0x0001e8000c101908 */
[----:B------:R0:W-:Y:S04]  /*0b90*/  @!P0 STG.E desc[UR8][R4.64+0x4], R8 ;  /* 0x0000040804008986 */ /* 0x0001e8000c101908 */
[----:B------:R0:W-:Y:S01]  /*0ba0*/  @!P1 STG.E desc[UR8][R4.64+0x8], R25 ;  /* 0x0000081904009986 */ /* 0x0001e2000c101908 */
[----:B------:R-:W-:Y:S05]  /*0bb0*/  @P2 EXIT ;  /* 0x000000000000294d */ /* 0x000fea0003800000 */
[----:B------:R-:W-:Y:S01]  /*0bc0*/  STG.E desc[UR8][R4.64+0xc], R24 ;  /* 0x00000c1804007986 */ /* 0x000fe2000c101908 */
[----:B------:R-:W-:Y:S05]  /*0bd0*/  EXIT ;  /* 0x000000000000794d */ /* 0x000fea0003800000 */
.L_x_5:
        /* <DEDUP_REMOVED lines=10> */
.L_x_14:


//--------------------- .text._Z24gemm_multi_acc_TN_kernelILi2EEvPKfS1_Pfiii --------------------------
	.section	.text._Z24gemm_multi_acc_TN_kernelILi2EEvPKfS1_Pfiii,"ax",@progbits
	.align	128
        .global         _Z24gemm_multi_acc_TN_kernelILi2EEvPKfS1_Pfiii
        .type           _Z24gemm_multi_acc_TN_kernelILi2EEvPKfS1_Pfiii,@function
        .size           _Z24gemm_multi_acc_TN_kernelILi2EEvPKfS1_Pfiii,(.L_x_15 - _Z24gemm_multi_acc_TN_kernelILi2EEvPKfS1_Pfiii)
        .other          _Z24gemm_multi_acc_TN_kernelILi2EEvPKfS1_Pfiii,@"STO_CUDA_ENTRY STV_DEFAULT"
_Z24gemm_multi_acc_TN_kernelILi2EEvPKfS1_Pfiii:
.text._Z24gemm_multi_acc_TN_kernelILi2EEvPKfS1_Pfiii:
[----:B------:R-:W-:Y:S01]  /*0000*/  LDC R1, c[0x0][0x37c] ;  /* 0x0000df00ff017b82 */ /* 0x000fe20000000800 */
[----:B------:R-:W0:Y:S01]  /*0010*/  S2R R25, SR_TID.X ;  /* 0x0000000000197919 */ /* 0x000e220000002100 */
[----:B------:R-:W1:Y:S01]  /*0020*/  LDCU UR10, c[0x0][0x3a0] ;  /* 0x00007400ff0a77ac */ /* 0x000e620008000800 */
[----:B------:R-:W-:Y:S01]  /*0030*/  CS2R R20, SRZ ;  /* 0x0000000000147805 */ /* 0x000fe2000001ff00 */
[----:B------:R-:W2:Y:S01]  /*0040*/  S2R R23, SR_TID.Y ;  /* 0x0000000000177919 */ /* 0x000ea20000002200 */
[----:B------:R-:W3:Y:S01]  /*0050*/  LDCU.64 UR8, c[0x0][0x358] ;  /* 0x00006b00ff0877ac */ /* 0x000ee20008000a00 */
[----:B------:R-:W2:Y:S01]  /*0060*/  S2R R26, SR_CTAID.Y ;  /* 0x00000000001a7919 */ /* 0x000ea20000002600 */
[----:B------:R-:W4:Y:S01]  /*0070*/  S2R R2, SR_CTAID.X ;  /* 0x0000000000027919 */ /* 0x000f220000002500 */
[----:B-1----:R-:W-:Y:S01]  /*0080*/  UISETP.GE.AND UP0, UPT, UR10, 0x1, UPT ;  /* 0x000000010a00788c */ /* 0x002fe2000bf06270 */
[----:B0-----:R-:W-:Y:S02]  /*0090*/  SHF.L.U32 R5, R25, 0x1, RZ ;  /* 0x0000000119057819 */ /* 0x001fe400000006ff */
[----:B--2---:R-:W-:-:S02]  /*00a0*/  LEA R26, R26, R23, 0x4 ;  /* 0x000000171a1a7211 */ /* 0x004fc400078e20ff */
[----:B----4-:R-:W-:-:S04]  /*00b0*/  LEA R24, R2, R5, 0x5 ;  /* 0x0000000502187211 */ /* 0x010fc800078e28ff */
[----:B---3--:R-:W-:Y:S05]  /*00c0*/  BRA.U !UP0, `(.L_x_6) ;  /* 0x0000000508b07547 */ /* 0x008fea000b800000 */
[----:B------:R-:W0:Y:S01]  /*00d0*/  S2UR UR7, SR_CgaCtaId ;  /* 0x00000000000779c3 */ /* 0x000e220000008800 */
[----:B------:R-:W1:Y:S01]  /*00e0*/  LDCU UR11, c[0x0][0x39c] ;  /* 0x00007380ff0b77ac */ /* 0x000e620008000800 */
[----:B------:R-:W-:Y:S01]  /*00f0*/  IADD3 R3, PT, PT, R24, 0x1, RZ ;  /* 0x0000000118037810 */ /* 0x000fe20007ffe0ff */
[----:B------:R-:W-:Y:S01]  /*0100*/  HFMA2 R20, -RZ, RZ, 0, 0 ;  /* 0x00000000ff147431 */ /* 0x000fe200000001ff */
[----:B------:R-:W-:Y:S01]  /*0110*/  UMOV UR5, 0x400 ;  /* 0x0000040000057882 */ /* 0x000fe20000000000 */
[----:B------:R-:W-:-:S03]  /*0120*/  UIADD3 UR4, UPT, UPT, UR10, 0xf, URZ ;  /* 0x0000000f0a047890 */ /* 0x000fc6000fffe0ff */
[----:B------:R-:W2:Y:S01]  /*0130*/  LDC R0, c[0x0][0x39c] ;  /* 0x0000e700ff007b82 */ /* 0x000ea20000000800 */
[----:B------:R-:W-:Y:S02]  /*0140*/  UIADD3 UR6, UPT, UPT, UR5, 0x400, URZ ;  /* 0x0000040005067890 */ /* 0x000fe4000fffe0ff */
[----:B------:R-:W-:Y:S01]  /*0150*/  USHF.R.U32.HI UR4, URZ, 0x4, UR4 ;  /* 0x00000004ff047899 */ /* 0x000fe20008011604 */
[----:B------:R-:W3:Y:S01]  /*0160*/  LDCU UR13, c[0x0][0x3a0] ;  /* 0x00007400ff0d77ac */ /* 0x000ee20008000800 */
[----:B------:R-:W4:Y:S01]  /*0170*/  LDCU UR12, c[0x0][0x398] ;  /* 0x00007300ff0c77ac */ /* 0x000f220008000800 */
[----:B-1----:R-:W-:Y:S01]  /*0180*/  IMAD R7, R23, UR11, RZ ;  /* 0x0000000b17077c24 */ /* 0x002fe2000f8e02ff */
[----:B------:R-:W-:Y:S01]  /*0190*/  ISETP.GE.AND P2, PT, R3, UR11, PT ;  /* 0x0000000b03007c0c */ /* 0x000fe2000bf46270 */
[----:B------:R-:W-:Y:S02]  /*01a0*/  UIADD3 UR4, UPT, UPT, -UR4, URZ, URZ ;  /* 0x000000ff04047290 */ /* 0x000fe4000fffe1ff */
[----:B0-----:R-:W-:Y:S01]  /*01b0*/  ULEA UR5, UR7, UR5, 0x18 ;  /* 0x0000000507057291 */ /* 0x001fe2000f8ec0ff */
[----:B------:R-:W-:Y:S01]  /*01c0*/  LEA R2, R2, R7, 0x5 ;  /* 0x0000000702027211 */ /* 0x000fe200078e28ff */
[----:B------:R-:W-:-:S03]  /*01d0*/  ULEA UR6, UR7, UR6, 0x18 ;  /* 0x0000000607067291 */ /* 0x000fc6000f8ec0ff */
[----:B------:R-:W-:Y:S01]  /*01e0*/  IADD3 R5, PT, PT, R5, R2, RZ ;  /* 0x0000000205057210 */ /* 0x000fe20007ffe0ff */
[----:B------:R-:W-:Y:S01]  /*01f0*/  IMAD R2, R26, UR10, R25 ;  /* 0x0000000a1a027c24 */ /* 0x000fe2000f8e0219 */
[----:B------:R-:W-:Y:S02]  /*0200*/  LEA R4, R23, UR5, 0x6 ;  /* 0x0000000517047c11 */ /* 0x000fe4000f8e30ff */
[C---:B------:R-:W-:Y:S02]  /*0210*/  LEA R22, R25.reuse, UR6, 0x3 ;  /* 0x0000000619167c11 */ /* 0x040fe4000f8e18ff */
[----:B------:R-:W-:Y:S02]  /*0220*/  LEA R6, R25, R4, 0x2 ;  /* 0x0000000419067211 */ /* 0x000fe400078e10ff */
[----:B---34-:R-:W-:-:S07]  /*0230*/  LEA R3, R23, R22, 0x7 ;  /* 0x0000001617037211 */ /* 0x018fce00078e38ff */
.L_x_7:
[----:B------:R-:W-:Y:S02]  /*0240*/  ISETP.GE.AND P0, PT, R25, UR13, PT ;  /* 0x0000000d19007c0c */ /* 0x000fe4000bf06270 */
[----:B--2---:R-:W-:Y:S02]  /*0250*/  ISETP.GE.AND P1, PT, R24, R0, PT ;  /* 0x000000001800720c */ /* 0x004fe40003f26270 */
[C---:B------:R-:W-:Y:S02]  /*0260*/  ISETP.LT.AND P3, PT, R23.reuse, UR13, !P2 ;  /* 0x0000000d17007c0c */ /* 0x040fe4000d761270 */
[----:B------:R-:W-:Y:S02]  /*0270*/  ISETP.GE.OR P0, PT, R26, UR12, P0 ;  /* 0x0000000c1a007c0c */ /* 0x000fe40008706670 */
[----:B------:R-:W-:Y:S02]  /*0280*/  ISETP.GE.OR P1, PT, R23, UR13, P1 ;  /* 0x0000000d17007c0c */ /* 0x000fe40008f26670 */
[----:B------:R-:W-:-:S07]  /*0290*/  MOV R27, RZ ;  /* 0x000000ff001b7202 */ /* 0x000fce0000000f00 */
[----:B------:R-:W0:Y:S01]  /*02a0*/  @P3 LDC.64 R8, c[0x0][0x388] ;  /* 0x0000e200ff083b82 */ /* 0x000e220000000a00 */
[----:B------:R-:W-:-:S04]  /*02b0*/  @P3 IADD3 R15, P4, PT, R24, R7, RZ ;  /* 0x00000007180f3210 */ /* 0x000fc80007f9e0ff */
[----:B------:R-:W-:-:S03]  /*02c0*/  @P3 LEA.HI.X.SX32 R14, R7, RZ, 0x1, P4 ;  /* 0x000000ff070e3211 */ /* 0x000fc600020f0eff */
[----:B------:R-:W1:Y:S08]  /*02d0*/  @!P0 LDC.64 R12, c[0x0][0x380] ;  /* 0x0000e000ff0c8b82 */ /* 0x000e700000000a00 */
[----:B------:R-:W2:Y:S01]  /*02e0*/  @!P1 LDC.64 R10, c[0x0][0x388] ;  /* 0x0000e200ff0a9b82 */ /* 0x000ea20000000a00 */
[----:B0-----:R-:W-:Y:S02]  /*02f0*/  @P3 LEA R28, P4, R15, R8, 0x2 ;  /* 0x000000080f1c3211 */ /* 0x001fe400078810ff */
[----:B------:R-:W-:-:S02]  /*0300*/  MOV R8, RZ ;  /* 0x000000ff00087202 */ /* 0x000fc40000000f00 */
[----:B------:R-:W-:Y:S01]  /*0310*/  @P3 LEA.HI.X R29, R15, R9, R14, 0x2, P4 ;  /* 0x000000090f1d3211 */ /* 0x000fe200020f140e */
[----:B-1----:R-:W-:-:S04]  /*0320*/  @!P0 IMAD.WIDE.U32 R16, R2, 0x4, R12 ;  /* 0x0000000402108825 */ /* 0x002fc800078e000c */
[----:B------:R-:W3:Y:S04]  /*0330*/  @P3 LDG.E.CONSTANT R28, desc[UR8][R28.64+0x4] ;  /* 0x000004081c1c3981 */ /* 0x000ee8000c1e9900 */
[----:B------:R-:W4:Y:S01]  /*0340*/  @!P0 LDG.E.CONSTANT R27, desc[UR8][R16.64] ;  /* 0x00000008101b8981 */ /* 0x000f22000c1e9900 */
[----:B--2---:R-:W-:-:S05]  /*0350*/  @!P1 IMAD.WIDE R18, R5, 0x4, R10 ;  /* 0x0000000405129825 */ /* 0x004fca00078e020a */
[----:B------:R-:W2:Y:S01]  /*0360*/  @!P1 LDG.E.CONSTANT R8, desc[UR8][R18.64] ;  /* 0x0000000812089981 */ /* 0x000ea2000c1e9900 */
[----:B------:R-:W-:-:S04]  /*0370*/  UIADD3 UR4, UPT, UPT, UR4, 0x1, URZ ;  /* 0x0000000104047890 */ /* 0x000fc8000fffe0ff */
[----:B------:R-:W-:Y:S01]  /*0380*/  UISETP.NE.AND UP0, UPT, UR4, URZ, UPT ;  /* 0x000000ff0400728c */ /* 0x000fe2000bf05270 */
[----:B------:R-:W-:Y:S02]  /*0390*/  IADD3 R25, PT, PT, R25, 0x10, RZ ;  /* 0x0000001019197810 */ /* 0x000fe40007ffe0ff */
[----:B------:R-:W-:Y:S02]  /*03a0*/  IADD3 R23, PT, PT, R23, 0x10, RZ ;  /* 0x0000001017177810 */ /* 0x000fe40007ffe0ff */
[----:B------:R-:W-:Y:S02]  /*03b0*/  LEA R7, R0, R7, 0x4 ;  /* 0x0000000700077211 */ /* 0x000fe400078e20ff */
[----:B------:R-:W-:Y:S02]  /*03c0*/  IADD3 R2, PT, PT, R2, 0x10, RZ ;  /* 0x0000001002027810 */ /* 0x000fe40007ffe0ff */
[----:B------:R-:W-:Y:S01]  /*03d0*/  LEA R5, R0, R5, 0x4 ;  /* 0x0000000500057211 */ /* 0x000fe200078e20ff */
[----:B----4-:R-:W-:Y:S04]  /*03e0*/  STS [R6], R27 ;  /* 0x0000001b06007388 */ /* 0x010fe80000000800 */
[----:B------:R-:W-:Y:S04]  /*03f0*/  @!P3 STS [R3+0x4], RZ ;  /* 0x000004ff0300b388 */ /* 0x000fe80000000800 */
[----:B--2---:R-:W-:Y:S04]  /*0400*/  STS [R3], R8 ;  /* 0x0000000803007388 */ /* 0x004fe80000000800 */
[----:B---3--:R-:W-:Y:S01]  /*0410*/  @P3 STS [R3+0x4], R28 ;  /* 0x0000041c03003388 */ /* 0x008fe20000000800 */
[----:B------:R-:W-:Y:S06]  /*0420*/  BAR.SYNC.DEFER_BLOCKING 0x0 ;  /* 0x0000000000007b1d */ /* 0x000fec0000010000 */
[----:B------:R-:W-:Y:S04]  /*0430*/  LDS.64 R8, [R22] ;  /* 0x0000000016087984 */ /* 0x000fe80000000a00 */
[----:B------:R-:W0:Y:S04]  /*0440*/  LDS.128 R12, [R4] ;  /* 0x00000000040c7984 */ /* 0x000e280000000c00 */
[----:B------:R-:W1:Y:S04]  /*0450*/  LDS.64 R10, [R22+0x80] ;  /* 0x00008000160a7984 */ /* 0x000e680000000a00 */
[----:B------:R-:W2:Y:S04]  /*0460*/  LDS.64 R16, [R22+0x100] ;  /* 0x0001000016107984 */ /* 0x000ea80000000a00 */
[----:B------:R-:W3:Y:S01]  /*0470*/  LDS.64 R18, [R22+0x180] ;  /* 0x0001800016127984 */ /* 0x000ee20000000a00 */
[C---:B0-----:R-:W-:Y:S01]  /*0480*/  FFMA R21, R12.reuse, R8, R21 ;  /* 0x000000080c157223 */ /* 0x041fe20000000015 */
[----:B------:R-:W-:-:S03]  /*0490*/  FFMA R12, R12, R9, R20 ;  /* 0x000000090c0c7223 */ /* 0x000fc60000000014 */
[----:B-1----:R-:W-:Y:S01]  /*04a0*/  FFMA R21, R10, R13, R21 ;  /* 0x0000000d0a157223 */ /* 0x002fe20000000015 */
[----:B------:R-:W-:Y:S02]  /*04b0*/  FFMA R27, R13, R11, R12 ;  /* 0x0000000b0d1b7223 */ /* 0x000fe4000000000c */
[----:B------:R-:W-:Y:S01]  /*04c0*/  LDS.64 R12, [R22+0x200] ;  /* 0x00020000160c7984 */ /* 0x000fe20000000a00 */
[----:B--2---:R-:W-:-:S03]  /*04d0*/  FFMA R29, R16, R14, R21 ;  /* 0x0000000e101d7223 */ /* 0x004fc60000000015 */
[----:B------:R-:W0:Y:S01]  /*04e0*/  LDS.128 R8, [R4+0x10] ;  /* 0x0000100004087984 */ /* 0x000e220000000c00 */
[----:B------:R-:W-:-:S03]  /*04f0*/  FFMA R14, R14, R17, R27 ;  /* 0x000000110e0e7223 */ /* 0x000fc6000000001b */
[----:B------:R-:W1:Y:S04]  /*0500*/  LDS.64 R20, [R22+0x280] ;  /* 0x0002800016147984 */ /* 0x000e680000000a00 */
[----:B------:R-:W2:Y:S01]  /*0510*/  LDS.64 R16, [R22+0x300] ;  /* 0x0003000016107984 */ /* 0x000ea20000000a00 */
[----:B---3--:R-:W-:Y:S01]  /*0520*/  FFMA R29, R18, R15, R29 ;  /* 0x0000000f121d7223 */ /* 0x008fe2000000001d */
[----:B------:R-:W-:Y:S02]  /*0530*/  FFMA R14, R15, R19, R14 ;  /* 0x000000130f0e7223 */ /* 0x000fe4000000000e */
        /* <DEDUP_REMOVED lines=19> */
[----:B--2---:R-:W-:Y:S01]  /*0670*/  FFMA R29, R16, R14, R29 ;  /* 0x0000000e101d7223 */ /* 0x004fe2000000001d */
[----:B------:R-:W-:Y:S02]  /*0680*/  FFMA R14, R14, R17, R21 ;  /* 0x000000110e0e7223 */ /* 0x000fe40000000015 */
[----:B------:R-:W0:Y:S01]  /*0690*/  LDS.128 R8, [R4+0x30] ;  /* 0x0000300004087984 */ /* 0x000e220000000c00 */
[----:B---3--:R-:W-:-:S03]  /*06a0*/  FFMA R29, R18, R15, R29 ;  /* 0x0000000f121d7223 */ /* 0x008fc6000000001d */
[----:B------:R-:W1:Y:S01]  /*06b0*/  LDS.64 R16, [R22+0x680] ;  /* 0x0006800016107984 */ /* 0x000e620000000a00 */
[----:B------:R-:W-:-:S03]  /*06c0*/  FFMA R20, R15, R19, R14 ;  /* 0x000000130f147223 */ /* 0x000fc6000000000e */
[----:B------:R-:W2:Y:S04]  /*06d0*/  LDS.64 R14, [R22+0x700] ;  /* 0x00070000160e7984 */ /* 0x000ea80000000a00 */
[----:B------:R-:W3:Y:S01]  /*06e0*/  LDS.64 R18, [R22+0x780] ;  /* 0x0007800016127984 */ /* 0x000ee20000000a00 */
[C---:B0-----:R-:W-:Y:S01]  /*06f0*/  FFMA R29, R8.reuse, R12, R29 ;  /* 0x0000000c081d7223 */ /* 0x041fe2000000001d */
[----:B------:R-:W-:-:S03]  /*0700*/  FFMA R20, R8, R13, R20 ;  /* 0x0000000d08147223 */ /* 0x000fc60000000014 */
[----:B-1----:R-:W-:Y:S01]  /*0710*/  FFMA R29, R16, R9, R29 ;  /* 0x00000009101d7223 */ /* 0x002fe2000000001d */
[----:B------:R-:W-:-:S03]  /*0720*/  FFMA R17, R9, R17, R20 ;  /* 0x0000001109117223 */ /* 0x000fc60000000014 */
[----:B--2---:R-:W-:Y:S01]  /*0730*/  FFMA R29, R14, R10, R29 ;  /* 0x0000000a0e1d7223 */ /* 0x004fe2000000001d */
[----:B------:R-:W-:-:S03]  /*0740*/  FFMA R10, R10, R15, R17 ;  /* 0x0000000f0a0a7223 */ /* 0x000fc60000000011 */
[----:B---3--:R-:W-:Y:S01]  /*0750*/  FFMA R21, R18, R11, R29 ;  /* 0x0000000b12157223 */ /* 0x008fe2000000001d */
[----:B------:R-:W-:Y:S01]  /*0760*/  FFMA R20, R11, R19, R10 ;  /* 0x000000130b147223 */ /* 0x000fe2000000000a */
[----:B------:R-:W-:Y:S06]  /*0770*/  BAR.SYNC.DEFER_BLOCKING 0x0 ;  /* 0x0000000000007b1d */ /* 0x000fec0000010000 */
[----:B------:R-:W-:Y:S05]  /*0780*/  BRA.U UP0, `(.L_x_7) ;  /* 0xfffffff900ac7547 */ /* 0x000fea000b83ffff */
.L_x_6:
[----:B------:R-:W0:Y:S02]  /*0790*/  LDCU UR4, c[0x0][0x398] ;  /* 0x00007300ff0477ac */ /* 0x000e240008000800 */
[----:B0-----:R-:W-:-:S13]  /*07a0*/  ISETP.GE.AND P0, PT, R26, UR4, PT ;  /* 0x000000041a007c0c */ /* 0x001fda000bf06270 */
[----:B------:R-:W-:Y:S05]  /*07b0*/  @P0 EXIT ;  /* 0x000000000000094d */ /* 0x000fea0003800000 */
[----:B------:R-:W0:Y:S01]  /*07c0*/  LDCU UR4, c[0x0][0x39c] ;  /* 0x00007380ff0477ac */ /* 0x000e220008000800 */
[C---:B------:R-:W-:Y:S02]  /*07d0*/  IADD3 R0, PT, PT, R24.reuse, 0x1, RZ ;  /* 0x0000000118007810 */ /* 0x040fe40007ffe0ff */
[----:B0-----:R-:W-:Y:S01]  /*07e0*/  ISETP.GE.AND P1, PT, R24, UR4, PT ;  /* 0x0000000418007c0c */ /* 0x001fe2000bf26270 */
[----:B------:R-:W-:Y:S01]  /*07f0*/  IMAD R5, R26, UR4, RZ ;  /* 0x000000041a057c24 */ /* 0x000fe2000f8e02ff */
[----:B------:R-:W-:-:S11]  /*0800*/  ISETP.GE.AND P0, PT, R0, UR4, PT ;  /* 0x0000000400007c0c */ /* 0x000fd6000bf06270 */
[----:B------:R-:W0:Y:S01]  /*0810*/  @!P1 LDC.64 R2, c[0x0][0x390] ;  /* 0x0000e400ff029b82 */ /* 0x000e220000000a00 */
[----:B------:R-:W-:-:S05]  /*0820*/  @!P1 IADD3 R7, PT, PT, R24, R5, RZ ;  /* 0x0000000518079210 */ /* 0x000fca0007ffe0ff */
[----:B0-----:R-:W-:-:S05]  /*0830*/  @!P1 IMAD.WIDE.U32 R2, R7, 0x4, R2 ;  /* 0x0000000407029825 */ /* 0x001fca00078e0002 */
[----:B------:R0:W-:Y:S01]  /*0840*/  @!P1 STG.E desc[UR8][R2.64], R21 ;  /* 0x0000001502009986 */ /* 0x0001e2000c101908 */
[----:B------:R-:W-:Y:S05]  /*0850*/  @P0 EXIT ;  /* 0x000000000000094d */ /* 0x000fea0003800000 */
[----:B------:R-:W0:Y:S01]  /*0860*/  LDCU.64 UR4, c[0x0][0x390] ;  /* 0x00007200ff0477ac */ /* 0x000e220008000a00 */
[----:B------:R-:W-:-:S04]  /*0870*/  IADD3 R5, P0, PT, R24, R5, RZ ;  /* 0x0000000518057210 */ /* 0x000fc80007f1e0ff */
[----:B------:R-:W-:Y:S02]  /*0880*/  IADD3.X R0, PT, PT, RZ, RZ, RZ, P0, !PT ;  /* 0x000000ffff007210 */ /* 0x000fe400007fe4ff */
[----:B0-----:R-:W-:-:S04]  /*0890*/  LEA R2, P0, R5, UR4, 0x2 ;  /* 0x0000000405027c11 */ /* 0x001fc8000f8010ff */
[----:B------:R-:W-:-:S05]  /*08a0*/  LEA.HI.X R3, R5, UR5, R0, 0x2, P0 ;  /* 0x0000000505037c11 */ /* 0x000fca00080f1400 */
[----:B------:R-:W-:Y:S01]  /*08b0*/  STG.E desc[UR8][R2.64+0x4], R20 ;  /* 0x0000041402007986 */ /* 0x000fe2000c101908 */
[----:B------:R-:W-:Y:S05]  /*08c0*/  EXIT ;  /* 0x000000000000794d */ /* 0x000fea0003800000 */
.L_x_8:
        /* <DEDUP_REMOVED lines=11> */
.L_x_15:


//--------------------- .text._Z24gemm_multi_acc_TN_kernelILi1EEvPKfS1_Pfiii --------------------------
	.section	.text._Z24gemm_multi_acc_TN_kernelILi1EEvPKfS1_Pfiii,"ax",@progbits
	.align	128
        .global         _Z24gemm_multi_acc_TN_kernelILi1EEvPKfS1_Pfiii
        .type           _Z24gemm_multi_acc_TN_kernelILi1EEvPKfS1_Pfiii,@function
        .size           _Z24gemm_multi_acc_TN_kernelILi1EEvPKfS1_Pfiii,(.L_x_16 - _Z24gemm_multi_acc_TN_kernelILi1EEvPKfS1_Pfiii)
        .other          _Z24gemm_multi_acc_TN_kernelILi1EEvPKfS1_Pfiii,@"STO_CUDA_ENTRY STV_DEFAULT"
_Z24gemm_multi_acc_TN_kernelILi1EEvPKfS1_Pfiii:
.text._Z24gemm_multi_acc_TN_kernelILi1EEvPKfS1_Pfiii:
[----:B------:R-:W-:Y:S01]  /*0000*/  LDC R1, c[0x0][0x37c] ;  /* 0x0000df00ff017b82 */ /* 0x000fe20000000800 */
[----:B------:R-:W0:Y:S01]  /*0010*/  S2R R13, SR_TID.Y ;  /* 0x00000000000d7919 */ /* 0x000e220000002200 */
[----:B------:R-:W1:Y:S01]  /*0020*/  LDCU UR7, c[0x0][0x3a0] ;  /* 0x00007400ff0777ac */ /* 0x000e620008000800 */
[----:B------:R-:W-:Y:S01]  /*0030*/  HFMA2 R27, -RZ, RZ, 0, 0 ;  /* 0x00000000ff1b7431 */ /* 0x000fe200000001ff */
[----:B------:R-:W0:Y:S01]  /*0040*/  S2R R0, SR_CTAID.Y ;  /* 0x0000000000007919 */ /* 0x000e220000002600 */
[----:B------:R-:W2:Y:S01]  /*0050*/  LDCU.64 UR10, c[0x0][0x358] ;  /* 0x00006b00ff0a77ac */ /* 0x000ea20008000a00 */
[----:B------:R-:W3:Y:S01]  /*0060*/  S2R R14, SR_TID.X ;  /* 0x00000000000e7919 */ /* 0x000ee20000002100 */
[----:B------:R-:W3:Y:S01]  /*0070*/  S2R R4, SR_CTAID.X ;  /* 0x0000000000047919 */ /* 0x000ee20000002500 */
[----:B-1----:R-:W-:Y:S01]  /*0080*/  UISETP.GE.AND UP0, UPT, UR7, 0x1, UPT ;  /* 0x000000010700788c */ /* 0x002fe2000bf06270 */
[----:B0-----:R-:W-:Y:S02]  /*0090*/  LEA R0, R0, R13, 0x4 ;  /* 0x0000000d00007211 */ /* 0x001fe400078e20ff */
[----:B---3--:R-:W-:-:S06]  /*00a0*/  LEA R3, R4, R14, 0x4 ;  /* 0x0000000e04037211 */ /* 0x008fcc00078e20ff */
[----:B--2---:R-:W-:Y:S05]  /*00b0*/  BRA.U !UP0, `(.L_x_9) ;  /* 0x0000000d08487547 */ /* 0x004fea000b800000 */
[----:B------:R-:W0:Y:S01]  /*00c0*/  S2UR UR6, SR_CgaCtaId ;  /* 0x00000000000679c3 */ /* 0x000e220000008800 */
[----:B------:R-:W-:Y:S01]  /*00d0*/  UMOV UR4, 0x400 ;  /* 0x0000040000047882 */ /* 0x000fe20000000000 */
[----:B------:R-:W-:Y:S02]  /*00e0*/  UISETP.GE.U32.AND UP0, UPT, UR7, 0x11, UPT ;  /* 0x000000110700788c */ /* 0x000fe4000bf06070 */
[----:B------:R-:W-:Y:S01]  /*00f0*/  IMAD R25, R0, UR7, RZ ;  /* 0x0000000700197c24 */ /* 0x000fe2000f8e02ff */
[----:B------:R-:W-:Y:S01]  /*0100*/  UIADD3 UR5, UPT, UPT, UR4, 0x400, URZ ;  /* 0x0000040004057890 */ /* 0x000fe2000fffe0ff */
[----:B------:R-:W-:Y:S01]  /*0110*/  MOV R27, RZ ;  /* 0x000000ff001b7202 */ /* 0x000fe20000000f00 */
[----:B------:R-:W-:Y:S02]  /*0120*/  UIADD3 UR8, UPT, UPT, UR7, 0xf, URZ ;  /* 0x0000000f07087890 */ /* 0x000fe4000fffe0ff */
[----:B0-----:R-:W-:Y:S02]  /*0130*/  ULEA UR5, UR6, UR5, 0x18 ;  /* 0x0000000506057291 */ /* 0x001fe4000f8ec0ff */
[----:B------:R-:W-:-:S04]  /*0140*/  ULEA UR4, UR6, UR4, 0x18 ;  /* 0x0000000406047291 */ /* 0x000fc8000f8ec0ff */
[----:B------:R-:W-:Y:S02]  /*0150*/  LEA R2, R14, UR5, 0x2 ;  /* 0x000000050e027c11 */ /* 0x000fe4000f8e10ff */
[C---:B------:R-:W-:Y:S01]  /*0160*/  LEA R16, R13.reuse, UR4, 0x6 ;  /* 0x000000040d107c11 */ /* 0x040fe2000f8e30ff */
[----:B------:R-:W-:Y:S01]  /*0170*/  UMOV UR4, URZ ;  /* 0x000000ff00047c82 */ /* 0x000fe20008000000 */
[----:B------:R-:W-:Y:S01]  /*0180*/  LEA R20, R13, R2, 0x6 ;  /* 0x000000020d147211 */ /* 0x000fe200078e30ff */
[----:B------:R-:W-:Y:S06]  /*0190*/  BRA.U !UP0, `(.L_x_10) ;  /* 0x00000009081c7547 */ /* 0x000fec000b800000 */
[----:B------:R-:W0:Y:S01]  /*01a0*/  LDCU.64 UR6, c[0x0][0x398] ;  /* 0x00007300ff0677ac */ /* 0x000e220008000a00 */
[----:B------:R-:W1:Y:S01]  /*01b0*/  LDC R12, c[0x0][0x39c] ;  /* 0x0000e700ff0c7b82 */ /* 0x000e620000000800 */
[----:B------:R-:W-:Y:S01]  /*01c0*/  IADD3 R5, PT, PT, R13, 0x10, RZ ;  /* 0x000000100d057810 */ /* 0x000fe20007ffe0ff */
[----:B------:R-:W-:Y:S01]  /*01d0*/  HFMA2 R18, -RZ, RZ, 0, 9.5367431640625e-07 ;  /* 0x00000010ff127431 */ /* 0x000fe200000001ff */
[----:B------:R-:W-:Y:S01]  /*01e0*/  USHF.R.U32.HI UR4, URZ, 0x4, UR8 ;  /* 0x00000004ff047899 */ /* 0x000fe20008011608 */
[-C--:B------:R-:W-:Y:S02]  /*01f0*/  IADD3 R19, PT, PT, R25, R14.reuse, RZ ;  /* 0x0000000e19137210 */ /* 0x080fe40007ffe0ff */
[----:B------:R-:W-:Y:S01]  /*0200*/  MOV R27, RZ ;  /* 0x000000ff001b7202 */ /* 0x000fe20000000f00 */
[----:B------:R-:W-:Y:S01]  /*0210*/  ULOP3.LUT UR4, UR4, 0x7fffffe, URZ, 0xc0, !UPT ;  /* 0x07fffffe04047892 */ /* 0x000fe2000f8ec0ff */
[----:B------:R-:W-:Y:S02]  /*0220*/  MOV R17, R14 ;  /* 0x0000000e00117202 */ /* 0x000fe40000000f00 */
[----:B------:R-:W-:Y:S01]  /*0230*/  MOV R15, R13 ;  /* 0x0000000d000f7202 */ /* 0x000fe20000000f00 */
[----:B------:R-:W-:Y:S01]  /*0240*/  UIADD3 UR4, UPT, UPT, -UR4, URZ, URZ ;  /* 0x000000ff04047290 */ /* 0x000fe2000fffe1ff */
[--C-:B0-----:R-:W-:Y:S01]  /*0250*/  IMAD R5, R5, UR7, R14.reuse ;  /* 0x0000000705057c24 */ /* 0x101fe2000f8e020e */
[----:B------:R-:W-:Y:S01]  /*0260*/  ISETP.GE.AND P1, PT, R0, UR6, PT ;  /* 0x0000000600007c0c */ /* 0x000fe2000bf26270 */
[----:B------:R-:W-:Y:S01]  /*0270*/  IMAD R21, R13, UR7, R14 ;  /* 0x000000070d157c24 */ /* 0x000fe2000f8e020e */
[----:B------:R-:W0:Y:S02]  /*0280*/  LDCU UR7, c[0x0][0x3a0] ;  /* 0x00007400ff0777ac */ /* 0x000e240008000800 */
[----:B------:R-:W-:-:S02]  /*0290*/  LEA R23, R4, R5, 0x4 ;  /* 0x0000000504177211 */ /* 0x000fc400078e20ff */
[----:B------:R-:W-:-:S07]  /*02a0*/  LEA R21, R4, R21, 0x4 ;  /* 0x0000001504157211 */ /* 0x000fce00078e20ff */
.L_x_11:
[----:B-1----:R-:W-:Y:S02]  /*02b0*/  ISETP.GE.AND P0, PT, R3, R12, PT ;  /* 0x0000000c0300720c */ /* 0x002fe40003f06270 */
[----:B0-----:R-:W-:Y:S02]  /*02c0*/  ISETP.GE.OR P2, PT, R17, UR7, P1 ;  /* 0x0000000711007c0c */ /* 0x001fe40008f46670 */
[----:B------:R-:W-:Y:S02]  /*02d0*/  ISETP.GE.OR P3, PT, R15, UR7, P0 ;  /* 0x000000070f007c0c */ /* 0x000fe40008766670 */
[----:B------:R-:W-:Y:S02]  /*02e0*/  MOV R26, RZ ;  /* 0x000000ff001a7202 */ /* 0x000fe40000000f00 */
[----:B------:R-:W-:-:S07]  /*02f0*/  MOV R28, RZ ;  /* 0x000000ff001c7202 */ /* 0x000fce0000000f00 */
[----:B------:R-:W0:Y:S08]  /*0300*/  @!P2 LDC.64 R6, c[0x0][0x380] ;  /* 0x0000e000ff06ab82 */ /* 0x000e300000000a00 */
[----:B------:R-:W1:Y:S01]  /*0310*/  @!P3 LDC.64 R4, c[0x0][0x388] ;  /* 0x0000e200ff04bb82 */ /* 0x000e620000000a00 */
[----:B0-----:R-:W-:-:S05]  /*0320*/  @!P2 IMAD.WIDE.U32 R8, R19, 0x4, R6 ;  /* 0x000000041308a825 */ /* 0x001fca00078e0006 */
[----:B------:R-:W2:Y:S01]  /*0330*/  @!P2 LDG.E.CONSTANT R26, desc[UR10][R8.64] ;  /* 0x0000000a081aa981 */ /* 0x000ea2000c1e9900 */
[----:B-1----:R-:W-:-:S05]  /*0340*/  @!P3 IMAD.WIDE R10, R21, 0x4, R4 ;  /* 0x00000004150ab825 */ /* 0x002fca00078e0204 */
[----:B------:R0:W3:Y:S01]  /*0350*/  @!P3 LDG.E.CONSTANT R28, desc[UR10][R10.64] ;  /* 0x0000000a0a1cb981 */ /* 0x0000e2000c1e9900 */
[----:B------:R-:W-:Y:S02]  /*0360*/  LEA R22, R14, R16, 0x2 ;  /* 0x000000100e167211 */ /* 0x000fe400078e10ff */
[----:B------:R-:W-:-:S04]  /*0370*/  IADD3 R24, PT, PT, R17, 0x10, RZ ;  /* 0x0000001011187810 */ /* 0x000fc80007ffe0ff */
[----:B------:R-:W-:Y:S02]  /*0380*/  ISETP.GE.OR P2, PT, R24, UR7, P1 ;  /* 0x0000000718007c0c */ /* 0x000fe40008f46670 */
[----:B0-----:R-:W-:-:S04]  /*0390*/  IADD3 R10, PT, PT, R15, 0x10, RZ ;  /* 0x000000100f0a7810 */ /* 0x001fc80007ffe0ff */
[----:B------:R-:W-:Y:S01]  /*03a0*/  ISETP.GE.OR P0, PT, R10, UR7, P0 ;  /* 0x000000070a007c0c */ /* 0x000fe20008706670 */
[----:B--2---:R-:W-:Y:S04]  /*03b0*/  STS [R22], R26 ;  /* 0x0000001a16007388 */ /* 0x004fe80000000800 */
[----:B---3--:R-:W-:Y:S01]  /*03c0*/  STS [R20], R28 ;  /* 0x0000001c14007388 */ /* 0x008fe20000000800 */
[----:B------:R-:W-:Y:S06]  /*03d0*/  BAR.SYNC.DEFER_BLOCKING 0x0 ;  /* 0x0000000000007b1d */ /* 0x000fec0000010000 */
[----:B------:R-:W-:Y:S04]  /*03e0*/  LDS R8, [R2] ;  /* 0x0000000002087984 */ /* 0x000fe80000000800 */
[----:B------:R-:W0:Y:S04]  /*03f0*/  LDS.128 R4, [R16] ;  /* 0x0000000010047984 */ /* 0x000e280000000c00 */
[----:B------:R-:W1:Y:S04]  /*0400*/  LDS R11, [R2+0x40] ;  /* 0x00004000020b7984 */ /* 0x000e680000000800 */
[----:B------:R-:W2:Y:S04]  /*0410*/  LDS R29, [R2+0x80] ;  /* 0x00008000021d7984 */ /* 0x000ea80000000800 */
[----:B------:R-:W3:Y:S04]  /*0420*/  LDS R24, [R2+0xc0] ;  /* 0x0000c00002187984 */ /* 0x000ee80000000800 */
[----:B------:R-:W-:Y:S01]  /*0430*/  LDS R26, [R2+0x100] ;  /* 0x00010000021a7984 */ /* 0x000fe20000000800 */
[----:B0-----:R-:W-:-:S02]  /*0440*/  FFMA R4, R4, R8, R27 ;  /* 0x0000000804047223 */ /* 0x001fc4000000001b */
[----:B------:R-:W0:Y:S02]  /*0450*/  @!P2 LDC.64 R8, c[0x0][0x380] ;  /* 0x0000e000ff08ab82 */ /* 0x000e240000000a00 */
[----:B-1----:R-:W-:Y:S01]  /*0460*/  FFMA R4, R11, R5, R4 ;  /* 0x000000050b047223 */ /* 0x002fe20000000004 */
[----:B------:R-:W-:-:S04]  /*0470*/  @!P2 IADD3 R5, PT, PT, R18, -0x10, RZ ;  /* 0xfffffff01205a810 */ /* 0x000fc80007ffe0ff */
[----:B------:R-:W-:-:S04]  /*0480*/  @!P2 IADD3 R5, P3, P4, R25, R5, R14 ;  /* 0x000000051905a210 */ /* 0x000fc80007c7e00e */
[----:B------:R-:W-:Y:S02]  /*0490*/  @!P2 IADD3.X R10, PT, PT, RZ, RZ, RZ, P3, P4 ;  /* 0x000000ffff0aa210 */ /* 0x000fe40001fe84ff */
[----:B0-----:R-:W-:-:S04]  /*04a0*/  @!P2 LEA R8, P5, R5, R8, 0x2 ;  /* 0x000000080508a211 */ /* 0x001fc800078a10ff */
[----:B------:R-:W-:Y:S02]  /*04b0*/  @!P2 LEA.HI.X R9, R5, R9, R10, 0x2, P5 ;  /* 0x000000090509a211 */ /* 0x000fe400028f140a */
[----:B------:R-:W0:Y:S01]  /*04c0*/  @!P0 LDC.64 R10, c[0x0][0x388] ;  /* 0x0000e200ff0a8b82 */ /* 0x000e220000000a00 */
[----:B--2---:R-:W-:-:S04]  /*04d0*/  FFMA R29, R29, R6, R4 ;  /* 0x000000061d1d7223 */ /* 0x004fc80000000004 */
[----:B---3--:R-:W-:Y:S02]  /*04e0*/  FFMA R24, R24, R7, R29 ;  /* 0x0000000718187223 */ /* 0x008fe4000000001d */
[----:B------:R-:W1:Y:S01]  /*04f0*/  LDS.128 R4, [R16+0x10] ;  /* 0x0000100010047984 */ /* 0x000e620000000c00 */
[----:B------:R-:W-:Y:S02]  /*0500*/  MOV R27, RZ ;  /* 0x000000ff001b7202 */ /* 0x000fe40000000f00 */
[----:B------:R-:W-:-:S04]  /*0510*/  MOV R29, RZ ;  /* 0x000000ff001d7202 */ /* 0x000fc80000000f00 */
[----:B------:R2:W3:Y:S01]  /*0520*/  @!P2 LDG.E.CONSTANT R27, desc[UR10][R8.64+0x40] ;  /* 0x0000400a081ba981 */ /* 0x0004e2000c1e9900 */
[----:B0-----:R-:W-:-:S03]  /*0530*/  @!P0 IMAD.WIDE R10, R23, 0x4, R10 ;  /* 0x00000004170a8825 */ /* 0x001fc600078e020a */
[----:B--2---:R-:W-:Y:S04]  /*0540*/  LDS R8, [R2+0x200] ;  /* 0x0002000002087984 */ /* 0x004fe80000000800 */
[----:B------:R-:W2:Y:S01]  /*0550*/  @!P0 LDG.E.CONSTANT R29, desc[UR10][R10.64] ;  /* 0x0000000a0a1d8981 */ /* 0x000ea2000c1e9900 */
[----:B-1----:R-:W-:-:S03]  /*0560*/  FFMA R4, R4, R26, R24 ;  /* 0x0000001a04047223 */ /* 0x002fc60000000018 */
[----:B------:R-:W0:Y:S04]  /*0570*/  LDS R24, [R2+0x140] ;  /* 0x0001400002187984 */ /* 0x000e280000000800 */
[----:B------:R-:W1:Y:S01]  /*0580*/  LDS R26, [R2+0x180] ;  /* 0x00018000021a7984 */ /* 0x000e620000000800 */
[----:B0-----:R-:W-:-:S03]  /*0590*/  FFMA R5, R24, R5, R4 ;  /* 0x0000000518057223 */ /* 0x001fc60000000004 */
[----:B------:R-:W0:Y:S01]  /*05a0*/  LDS R4, [R2+0x1c0] ;  /* 0x0001c00002047984 */ /* 0x000e220000000800 */
[----:B-1----:R-:W-:-:S03]  /*05b0*/  FFMA R6, R26, R6, R5 ;  /* 0x000000061a067223 */ /* 0x002fc60000000005 */
[----:B------:R-:W-:Y:S01]  /*05c0*/  LDS R24, [R2+0x3c0] ;  /* 0x0003c00002187984 */ /* 0x000fe20000000800 */
[----:B0-----:R-:W-:-:S03]  /*05d0*/  FFMA R9, R4, R7, R6 ;  /* 0x0000000704097223 */ /* 0x001fc60000000006 */
[----:B------:R-:W0:Y:S02]  /*05e0*/  LDS.128 R4, [R16+0x20] ;  /* 0x0000200010047984 */ /* 0x000e240000000c00 */
[----:B0-----:R-:W-:Y:S02]  /*05f0*/  FFMA R4, R4, R8, R9 ;  /* 0x0000000804047223 */ /* 0x001fe40000000009 */
        /* <DEDUP_REMOVED lines=11> */
[----:B------:R-:W-:Y:S06]  /*06b0*/  BAR.SYNC.DEFER_BLOCKING 0x0 ;  /* 0x0000000000007b1d */ /* 0x000fec0000010000 */
[----:B---3--:R-:W-:Y:S04]  /*06c0*/  STS [R22], R27 ;  /* 0x0000001b16007388 */ /* 0x008fe80000000800 */
[----:B--2---:R-:W-:Y:S01]  /*06d0*/  STS [R20], R29 ;  /* 0x0000001d14007388 */ /* 0x004fe20000000800 */
[----:B------:R-:W-:Y:S01]  /*06e0*/  BAR.SYNC.DEFER_BLOCKING 0x0 ;  /* 0x0000000000007b1d */ /* 0x000fe20000010000 */
[----:B0-----:R-:W-:-:S05]  /*06f0*/  FFMA R5, R9, R5, R8 ;  /* 0x0000000509057223 */ /* 0x001fca0000000008 */
[----:B------:R-:W-:Y:S04]  /*0700*/  LDS R27, [R2] ;  /* 0x00000000021b7984 */ /* 0x000fe80000000800 */
[----:B------:R-:W0:Y:S04]  /*0710*/  LDS.128 R8, [R16] ;  /* 0x0000000010087984 */ /* 0x000e280000000c00 */
[----:B------:R-:W2:Y:S01]  /*0720*/  LDS R28, [R2+0x40] ;  /* 0x00004000021c7984 */ /* 0x000ea20000000800 */
[----:B-1----:R-:W-:-:S03]  /*0730*/  FFMA R5, R4, R6, R5 ;  /* 0x0000000604057223 */ /* 0x002fc60000000005 */
[----:B------:R-:W1:Y:S01]  /*0740*/  LDS R26, [R2+0x80] ;  /* 0x00008000021a7984 */ /* 0x000e620000000800 */
[----:B------:R-:W-:-:S03]  /*0750*/  FFMA R5, R24, R7, R5 ;  /* 0x0000000718057223 */ /* 0x000fc60000000005 */
[----:B------:R-:W-:Y:S04]  /*0760*/  LDS R24, [R2+0x100] ;  /* 0x0001000002187984 */ /* 0x000fe80000000800 */
[----:B------:R-:W-:Y:S04]  /*0770*/  LDS R22, [R2+0x140] ;  /* 0x0001400002167984 */ /* 0x000fe80000000800 */
[----:B------:R-:W-:Y:S01]  /*0780*/  LDS R29, [R2+0x340] ;  /* 0x00034000021d7984 */ /* 0x000fe20000000800 */
[----:B0-----:R-:W-:-:S03]  /*0790*/  FFMA R5, R8, R27, R5 ;  /* 0x0000001b08057223 */ /* 0x001fc60000000005 */
[----:B------:R-:W0:Y:S01]  /*07a0*/  LDS R8, [R2+0xc0] ;  /* 0x0000c00002087984 */ /* 0x000e220000000800 */
[----:B--2---:R-:W-:-:S03]  /*07b0*/  FFMA R9, R28, R9, R5 ;  /* 0x000000091c097223 */ /* 0x004fc60000000005 */
[----:B------:R-:W2:Y:S04]  /*07c0*/  LDS.128 R4, [R16+0x10] ;  /* 0x0000100010047984 */ /* 0x000ea80000000c00 */
[----:B------:R-:W3:Y:S01]  /*07d0*/  LDS R27, [R2+0x180] ;  /* 0x00018000021b7984 */ /* 0x000ee20000000800 */
[----:B-1----:R-:W-:-:S03]  /*07e0*/  FFMA R9, R26, R10, R9 ;  /* 0x0000000a1a097223 */ /* 0x002fc60000000009 */
[----:B------:R-:W-:Y:S01]  /*07f0*/  LDS R26, [R2+0x200] ;  /* 0x00020000021a7984 */ /* 0x000fe20000000800 */
[----:B0-----:R-:W-:-:S04]  /*0800*/  FFMA R9, R8, R11, R9 ;  /* 0x0000000b08097223 */ /* 0x001fc80000000009 */
[----:B--2---:R-:W-:Y:S02]  /*0810*/  FFMA R9, R4, R24, R9 ;  /* 0x0000001804097223 */ /* 0x004fe40000000009 */
[----:B------:R-:W0:Y:S02]  /*0820*/  LDS R4, [R2+0x1c0] ;  /* 0x0001c00002047984 */ /* 0x000e240000000800 */
[----:B------:R-:W-:Y:S02]  /*0830*/  FFMA R24, R22, R5, R9 ;  /* 0x0000000516187223 */ /* 0x000fe40000000009 */
[----:B------:R-:W1:Y:S04]  /*0840*/  LDS.128 R8, [R16+0x20] ;  /* 0x0000200010087984 */ /* 0x000e680000000c00 */
[----:B------:R-:W2:Y:S01]  /*0850*/  LDS R22, [R2+0x240] ;  /* 0x0002400002167984 */ /* 0x000ea20000000800 */
[----:B---3--:R-:W-:-:S03]  /*0860*/  FFMA R5, R27, R6, R24 ;  /* 0x000000061b057223 */ /* 0x008fc60000000018 */
[----:B------:R-:W3:Y:S01]  /*0870*/  LDS R27, [R2+0x280] ;  /* 0x00028000021b7984 */ /* 0x000ee20000000800 */
[----:B0-----:R-:W-:-:S04]  /*0880*/  FFMA R5, R4, R7, R5 ;  /* 0x0000000704057223 */ /* 0x001fc80000000005 */
[----:B-1----:R-:W-:Y:S02]  /*0890*/  FFMA R5, R8, R26, R5 ;  /* 0x0000001a08057223 */ /* 0x002fe40000000005 */
[----:B------:R-:W0:Y:S02]  /*08a0*/  LDS R8, [R2+0x2c0] ;  /* 0x0002c00002087984 */ /* 0x000e240000000800 */
[----:B--2---:R-:W-:Y:S02]  /*08b0*/  FFMA R22, R22, R9, R5 ;  /* 0x0000000916167223 */ /* 0x004fe40000000005 */
[----:B------:R-:W-:Y:S04]  /*08c0*/  LDS R9, [R2+0x300] ;  /* 0x0003000002097984 */ /* 0x000fe80000000800 */
[----:B------:R-:W1:Y:S01]  /*08d0*/  LDS.128 R4, [R16+0x30] ;  /* 0x0000300010047984 */ /* 0x000e620000000c00 */
[----:B---3--:R-:W-:-:S03]  /*08e0*/  FFMA R27, R27, R10, R22 ;  /* 0x0000000a1b1b7223 */ /* 0x008fc60000000016 */
[----:B------:R-:W2:Y:S04]  /*08f0*/  LDS R22, [R2+0x380] ;  /* 0x0003800002167984 */ /* 0x000ea80000000800 */
[----:B------:R-:W3:Y:S01]  /*0900*/  LDS R10, [R2+0x3c0] ;  /* 0x0003c000020a7984 */ /* 0x000ee20000000800 */
[----:B------:R-:W-:-:S04]  /*0910*/  UIADD3 UR4, UPT, UPT, UR4, 0x2, URZ ;  /* 0x0000000204047890 */ /* 0x000fc8000fffe0ff */
[----:B------:R-:W-:Y:S01]  /*0920*/  UISETP.NE.AND UP0, UPT, UR4, URZ, UPT ;  /* 0x000000ff0400728c */ /* 0x000fe2000bf05270 */
[----:B------:R-:W-:Y:S02]  /*0930*/  IADD3 R15, PT, PT, R15, 0x20, RZ ;  /* 0x000000200f0f7810 */ /* 0x000fe40007ffe0ff */
[----:B------:R-:W-:Y:S01]  /*0940*/  IADD3 R17, PT, PT, R17, 0x20, RZ ;  /* 0x0000002011117810 */ /* 0x000fe20007ffe0ff */
[----:B0-----:R-:W-:-:S04]  /*0950*/  FFMA R11, R8, R11, R27 ;  /* 0x0000000b080b7223 */ /* 0x001fc8000000001b */
[----:B-1----:R-:W-:-:S04]  /*0960*/  FFMA R4, R4, R9, R11 ;  /* 0x0000000904047223 */ /* 0x002fc8000000000b */
[----:B------:R-:W-:-:S04]  /*0970*/  FFMA R5, R29, R5, R4 ;  /* 0x000000051d057223 */ /* 0x000fc80000000004 */
[----:B--2---:R-:W-:Y:S01]  /*0980*/  FFMA R5, R22, R6, R5 ;  /* 0x0000000616057223 */ /* 0x004fe20000000005 */
[----:B------:R-:W-:Y:S02]  /*0990*/  IADD3 R18, PT, PT, R18, 0x20, RZ ;  /* 0x0000002012127810 */ /* 0x000fe40007ffe0ff */
[----:B------:R-:W-:Y:S01]  /*09a0*/  IADD3 R19, PT, PT, R19, 0x20, RZ ;  /* 0x0000002013137810 */ /* 0x000fe20007ffe0ff */
[----:B---3--:R-:W-:Y:S01]  /*09b0*/  FFMA R27, R10, R7, R5 ;  /* 0x000000070a1b7223 */ /* 0x008fe20000000005 */
[C---:B------:R-:W-:Y:S02]  /*09c0*/  LEA R21, R12.reuse, R21, 0x5 ;  /* 0x000000150c157211 */ /* 0x040fe400078e28ff */
[----:B------:R-:W-:Y:S01]  /*09d0*/  LEA R23, R12, R23, 0x5 ;  /* 0x000000170c177211 */ /* 0x000fe200078e28ff */
[----:B------:R-:W-:Y:S06]  /*09e0*/  BAR.SYNC.DEFER_BLOCKING 0x0 ;  /* 0x0000000000007b1d */ /* 0x000fec0000010000 */
[----:B------:R-:W-:Y:S05]  /*09f0*/  BRA.U UP0, `(.L_x_11) ;  /* 0xfffffff9002c7547 */ /* 0x000fea000b83ffff */
[----:B------:R-:W-:-:S12]  /*0a00*/  ULOP3.LUT UR4, UR8, 0x7fffffe0, URZ, 0xc0, !UPT ;  /* 0x7fffffe008047892 */ /* 0x000fd8000f8ec0ff */
.L_x_10:
[----:B------:R-:W-:-:S09]  /*0a10*/  ULOP3.LUT UP0, URZ, UR8, 0x10, URZ, 0xc0, !UPT ;  /* 0x0000001008ff7892 */ /* 0x000fd2000f80c0ff */
[----:B------:R-:W-:Y:S05]  /*0a20*/  BRA.U !UP0, `(.L_x_9) ;  /* 0x0000000108ec7547 */ /* 0x000fea000b800000 */
[----:B------:R-:W0:Y:S01]  /*0a30*/  LDCU UR6, c[0x0][0x39c] ;  /* 0x00007380ff0677ac */ /* 0x000e220008000800 */
[----:B------:R-:W-:Y:S02]  /*0a40*/  IADD3 R14, PT, PT, R14, UR4, RZ ;  /* 0x000000040e0e7c10 */ /* 0x000fe4000fffe0ff */
[----:B------:R-:W-:Y:S01]  /*0a50*/  IADD3 R6, PT, PT, R13, UR4, RZ ;  /* 0x000000040d067c10 */ /* 0x000fe2000fffe0ff */
[----:B------:R-:W1:Y:S01]  /*0a60*/  LDCU UR5, c[0x0][0x398] ;  /* 0x00007300ff0577ac */ /* 0x000e620008000800 */
[----:B------:R-:W-:Y:S02]  /*0a70*/  ISETP.GE.AND P0, PT, R14, UR7, PT ;  /* 0x000000070e007c0c */ /* 0x000fe4000bf06270 */
[----:B------:R-:W-:Y:S02]  /*0a80*/  CS2R R12, SRZ ;  /* 0x00000000000c7805 */ /* 0x000fe4000001ff00 */
[----:B0-----:R-:W-:Y:S02]  /*0a90*/  ISETP.GE.AND P1, PT, R3, UR6, PT ;  /* 0x0000000603007c0c */ /* 0x001fe4000bf26270 */
[----:B-1----:R-:W-:-:S02]  /*0aa0*/  ISETP.GE.OR P0, PT, R0, UR5, P0 ;  /* 0x0000000500007c0c */ /* 0x002fc40008706670 */
[----:B------:R-:W-:-:S11]  /*0ab0*/  ISETP.GE.OR P1, PT, R6, UR7, P1 ;  /* 0x0000000706007c0c */ /* 0x000fd60008f26670 */
[----:B------:R-:W0:Y:S01]  /*0ac0*/  @!P0 LDC.64 R8, c[0x0][0x380] ;  /* 0x0000e000ff088b82 */ /* 0x000e220000000a00 */
[----:B------:R-:W-:Y:S01]  /*0ad0*/  @!P0 IADD3 R25, PT, PT, R25, R14, RZ ;  /* 0x0000000e19198210 */ /* 0x000fe20007ffe0ff */
[----:B------:R-:W-:-:S06]  /*0ae0*/  @!P1 IMAD R11, R6, UR6, R3 ;  /* 0x00000006060b9c24 */ /* 0x000fcc000f8e0203 */
[----:B------:R-:W1:Y:S01]  /*0af0*/  @!P1 LDC.64 R4, c[0x0][0x388] ;  /* 0x0000e200ff049b82 */ /* 0x000e620000000a00 */
[----:B0-----:R-:W-:-:S05]  /*0b00*/  @!P0 IMAD.WIDE.U32 R8, R25, 0x4, R8 ;  /* 0x0000000419088825 */ /* 0x001fca00078e0008 */
[----:B------:R-:W2:Y:S01]  /*0b10*/  @!P0 LDG.E.CONSTANT R12, desc[UR10][R8.64] ;  /* 0x0000000a080c8981 */ /* 0x000ea2000c1e9900 */
[----:B-1----:R-:W-:-:S05]  /*0b20*/  @!P1 IMAD.WIDE R10, R11, 0x4, R4 ;  /* 0x000000040b0a9825 */ /* 0x002fca00078e0204 */
[----:B------:R-:W3:Y:S01]  /*0b30*/  @!P1 LDG.E.CONSTANT R13, desc[UR10][R10.64] ;  /* 0x0000000a0a0d9981 */ /* 0x000ee2000c1e9900 */
[----:B------:R-:W0:Y:S02]  /*0b40*/  S2R R5, SR_TID.X ;  /* 0x0000000000057919 */ /* 0x000e240000002100 */
[----:B0-----:R-:W-:-:S05]  /*0b50*/  LEA R15, R5, R16, 0x2 ;  /* 0x00000010050f7211 */ /* 0x001fca00078e10ff */
        /* <DEDUP_REMOVED lines=8> */
[----:B------:R-:W-:Y:S04]  /*0be0*/  LDS R17, [R2+0x100] ;  /* 0x0001000002117984 */ /* 0x000fe80000000800 */
[----:B------:R-:W4:Y:S04]  /*0bf0*/  LDS.128 R8, [R16+0x10] ;  /* 0x0000100010087984 */ /* 0x000f280000000c00 */
[----:B------:R-:W5:Y:S04]  /*0c00*/  LDS R18, [R2+0x140] ;  /* 0x0001400002127984 */ /* 0x000f680000000800 */
[----:B------:R-:W5:Y:S04]  /*0c10*/  LDS R19, [R2+0x180] ;  /* 0x0001800002137984 */ /* 0x000f680000000800 */
[----:B------:R-:W5:Y:S04]  /*0c20*/  LDS R20, [R2+0x1c0] ;  /* 0x0001c00002147984 */ /* 0x000f680000000800 */
[----:B------:R-:W-:Y:S01]  /*0c30*/  LDS R21, [R2+0x200] ;  /* 0x0002000002157984 */ /* 0x000fe20000000800 */
[----:B0-----:R-:W-:-:S03]  /*0c40*/  FFMA R24, R4, R14, R27 ;  /* 0x0000000e04187223 */ /* 0x001fc6000000001b */
[----:B------:R-:W0:Y:S04]  /*0c50*/  LDS.128 R12, [R16+0x20] ;  /* 0x00002000100c7984 */ /* 0x000e280000000c00 */
[----:B------:R-:W0:Y:S01]  /*0c60*/  LDS R4, [R2+0x240] ;  /* 0x0002400002047984 */ /* 0x000e220000000800 */
[----:B-1----:R-:W-:-:S03]  /*0c70*/  FFMA R24, R25, R5, R24 ;  /* 0x0000000519187223 */ /* 0x002fc60000000018 */
[----:B------:R-:W1:Y:S01]  /*0c80*/  LDS R5, [R2+0x280] ;  /* 0x0002800002057984 */ /* 0x000e620000000800 */
[----:B--2---:R-:W-:-:S03]  /*0c90*/  FFMA R23, R23, R6, R24 ;  /* 0x0000000617177223 */ /* 0x004fc60000000018 */
[----:B------:R-:W2:Y:S01]  /*0ca0*/  LDS R6, [R2+0x2c0] ;  /* 0x0002c00002067984 */ /* 0x000ea20000000800 */
[----:B---3--:R-:W-:-:S03]  /*0cb0*/  FFMA R23, R22, R7, R23 ;  /* 0x0000000716177223 */ /* 0x008fc60000000017 */
[----:B------:R-:W-:Y:S04]  /*0cc0*/  LDS R7, [R2+0x300] ;  /* 0x0003000002077984 */ /* 0x000fe80000000800 */
[----:B------:R-:W3:Y:S01]  /*0cd0*/  LDS.128 R24, [R16+0x30] ;  /* 0x0000300010187984 */ /* 0x000ee20000000c00 */
[----:B----4-:R-:W-:-:S03]  /*0ce0*/  FFMA R23, R8, R17, R23 ;  /* 0x0000001108177223 */ /* 0x010fc60000000017 */
[----:B------:R-:W4:Y:S04]  /*0cf0*/  LDS R22, [R2+0x340] ;  /* 0x0003400002167984 */ /* 0x000f280000000800 */
[----:B------:R-:W4:Y:S01]  /*0d00*/  LDS R17, [R2+0x380] ;  /* 0x0003800002117984 */ /* 0x000f220000000800 */
[----:B-----5:R-:W-:-:S03]  /*0d10*/  FFMA R18, R18, R9, R23 ;  /* 0x0000000912127223 */ /* 0x020fc60000000017 */
[----:B------:R-:W5:Y:S01]  /*0d20*/  LDS R8, [R2+0x3c0] ;  /* 0x0003c00002087984 */ /* 0x000f620000000800 */
[----:B------:R-:W-:-:S04]  /*0d30*/  FFMA R19, R19, R10, R18 ;  /* 0x0000000a13137223 */ /* 0x000fc80000000012 */
[----:B------:R-:W-:-:S04]  /*0d40*/  FFMA R11, R20, R11, R19 ;  /* 0x0000000b140b7223 */ /* 0x000fc80000000013 */
[----:B0-----:R-:W-:-:S04]  /*0d50*/  FFMA R11, R12, R21, R11 ;  /* 0x000000150c0b7223 */ /* 0x001fc8000000000b */
[----:B------:R-:W-:-:S04]  /*0d60*/  FFMA R4, R4, R13, R11 ;  /* 0x0000000d04047223 */ /* 0x000fc8000000000b */
[----:B-1----:R-:W-:-:S04]  /*0d70*/  FFMA R5, R5, R14, R4 ;  /* 0x0000000e05057223 */ /* 0x002fc80000000004 */
[----:B--2---:R-:W-:-:S04]  /*0d80*/  FFMA R5, R6, R15, R5 ;  /* 0x0000000f06057223 */ /* 0x004fc80000000005 */
[----:B---3--:R-:W-:-:S04]  /*0d90*/  FFMA R5, R24, R7, R5 ;  /* 0x0000000718057223 */ /* 0x008fc80000000005 */
[----:B----4-:R-:W-:-:S04]  /*0da0*/  FFMA R22, R22, R25, R5 ;  /* 0x0000001916167223 */ /* 0x010fc80000000005 */
[----:B------:R-:W-:-:S04]  /*0db0*/  FFMA R17, R17, R26, R22 ;  /* 0x0000001a11117223 */ /* 0x000fc80000000016 */
[----:B-----5:R-:W-:Y:S01]  /*0dc0*/  FFMA R27, R8, R27, R17 ;  /* 0x0000001b081b7223 */ /* 0x020fe20000000011 */
[----:B------:R-:W-:Y:S06]  /*0dd0*/  BAR.SYNC.DEFER_BLOCKING 0x0 ;  /* 0x0000000000007b1d */ /* 0x000fec0000010000 */
.L_x_9:
[----:B------:R-:W0:Y:S02]  /*0de0*/  LDCU.64 UR4, c[0x0][0x398] ;  /* 0x00007300ff0477ac */ /* 0x000e240008000a00 */
[----:B0-----:R-:W-:-:S04]  /*0df0*/  ISETP.GE.AND P0, PT, R3, UR5, PT ;  /* 0x0000000503007c0c */ /* 0x001fc8000bf06270 */
[----:B------:R-:W-:-:S13]  /*0e00*/  ISETP.GE.OR P0, PT, R0, UR4, P0 ;  /* 0x0000000400007c0c */ /* 0x000fda0008706670 */
[----:B------:R-:W-:Y:S05]  /*0e10*/  @P0 EXIT ;  /* 0x000000000000094d */ /* 0x000fea0003800000 */
[----:B------:R-:W0:Y:S01]  /*0e20*/  LDC.64 R4, c[0x0][0x390] ;  /* 0x0000e400ff047b82 */ /* 0x000e220000000a00 */
[----:B------:R-:W-:-:S04]  /*0e30*/  IMAD R3, R0, UR5, R3 ;  /* 0x0000000500037c24 */ /* 0x000fc8000f8e0203 */
[----:B0-----:R-:W-:-:S05]  /*0e40*/  IMAD.WIDE.U32 R2, R3, 0x4, R4 ;  /* 0x0000000403027825 */ /* 0x001fca00078e0004 */
[----:B------:R-:W-:Y:S01]  /*0e50*/  STG.E desc[UR10][R2.64], R27 ;  /* 0x0000001b02007986 */ /* 0x000fe2000c10190a */
[----:B------:R-:W-:Y:S05]  /*0e60*/  EXIT ;  /* 0x000000000000794d */ /* 0x000fea0003800000 */
.L_x_12:
        /* <DEDUP_REMOVED lines=9> */
.L_x_16:


//--------------------- .nv.shared._Z24gemm_multi_acc_TN_kernelILi8EEvPKfS1_Pfiii --------------------------
	.section	.nv.shared._Z24gemm_multi_acc_TN_kernelILi8EEvPKfS1_Pfiii,"aw",@nobits
	.sectionflags	@""
	.align	4
.nv.shared._Z24gemm_multi_acc_TN_kernelILi8EEvPKfS1_Pfiii:
	.zero		10240


//--------------------- .nv.shared.reserved.0     --------------------------
	.section	.nv.shared.reserved.0,"aw",@nobits
	.weak		__nv_reservedSMEM_offset_0_alias
	.size		__nv_reservedSMEM_offset_0_alias, 0, 64
	.other		__nv_reservedSMEM_offset_0_alias,@"STO_CUDA_RESERVED_SHARED STV_DEFAULT"
__nv_reservedSMEM_offset_0_alias:
	.zero		0
	.zero		64


//--------------------- .nv.shared._Z24gemm_multi_acc_TN_kernelILi4EEvPKfS1_Pfiii --------------------------
	.section	.nv.shared._Z24gemm_multi_acc_TN_kernelILi4EEvPKfS1_Pfiii,"aw",@nobits
	.sectionflags	@""
	.align	4
.nv.shared._Z24gemm_multi_acc_TN_kernelILi4EEvPKfS1_Pfiii:
	.zero		6144


//--------------------- .nv.shared._Z24gemm_multi_acc_TN_kernelILi2EEvPKfS1_Pfiii --------------------------
	.section	.nv.shared._Z24gemm_multi_acc_TN_kernelILi2EEvPKfS1_Pfiii,"aw",@nobits
	.sectionflags	@""
	.align	4
.nv.shared._Z24gemm_multi_acc_TN_kernelILi2EEvPKfS1_Pfiii:
	.zero		4096


//--------------------- .nv.shared._Z24gemm_multi_acc_TN_kernelILi1EEvPKfS1_Pfiii --------------------------
	.section	.nv.shared._Z24gemm_multi_acc_TN_kernelILi1EEvPKfS1_Pfiii,"aw",@nobits
	.sectionflags	@""
	.align	4
.nv.shared._Z24gemm_multi_acc_TN_kernelILi1EEvPKfS1_Pfiii:
	.zero		3072


//--------------------- .nv.constant0._Z24gemm_multi_acc_TN_kernelILi8EEvPKfS1_Pfiii --------------------------
	.section	.nv.constant0._Z24gemm_multi_acc_TN_kernelILi8EEvPKfS1_Pfiii,"a",@progbits
	.sectionflags	@""
	.align	4
.nv.constant0._Z24gemm_multi_acc_TN_kernelILi8EEvPKfS1_Pfiii:
	.zero		932


//--------------------- .nv.constant0._Z24gemm_multi_acc_TN_kernelILi4EEvPKfS1_Pfiii --------------------------
	.section	.nv.constant0._Z24gemm_multi_acc_TN_kernelILi4EEvPKfS1_Pfiii,"a",@progbits
	.sectionflags	@""
	.align	4
.nv.constant0._Z24gemm_multi_acc_TN_kernelILi4EEvPKfS1_Pfiii:
	.zero		932


//--------------------- .nv.constant0._Z24gemm_multi_acc_TN_kernelILi2EEvPKfS1_Pfiii --------------------------
	.section	.nv.constant0._Z24gemm_multi_acc_TN_kernelILi2EEvPKfS1_Pfiii,"a",@progbits
	.sectionflags	@""
	.align	4
.nv.constant0._Z24gemm_multi_acc_TN_kernelILi2EEvPKfS1_Pfiii:
	.zero		932


//--------------------- .nv.constant0._Z24gemm_multi_acc_TN_kernelILi1EEvPKfS1_Pfiii --------------------------
	.section	.nv.constant0._Z24gemm_multi_acc_TN_kernelILi1EEvPKfS1_Pfiii,"a",@progbits
	.sectionflags	@""
	.align	4
.nv.constant0._Z24gemm_multi_acc_TN_kernelILi1EEvPKfS1_Pfiii:
	.zero		932


//--------------------- SYMBOLS --------------------------

	.type		.nv.reservedSmem.offset0,@object
	.size		.nv.reservedSmem.offset0,0x4
	.type		.nv.reservedSmem.cap,@object
	.size		.nv.reservedSmem.cap,0x4
